//
// Generated by NVIDIA NVVM Compiler
//
// Compiler Build ID: CL-36424714
// Cuda compilation tools, release 13.0, V13.0.88
// Based on NVVM 20.0.0
//

.version 9.0
.target sm_100
.address_size 64

	// .globl	_Z11conv_kernelPfS_S_S_iiiiiiiiii
// _ZZ13matmul_kernelPfS_S_iiiiE4subA has been demoted
// _ZZ13matmul_kernelPfS_S_iiiiE4subB has been demoted

.visible .entry _Z11conv_kernelPfS_S_S_iiiiiiiiii(
	.param .u64 .ptr .align 1 _Z11conv_kernelPfS_S_S_iiiiiiiiii_param_0,
	.param .u64 .ptr .align 1 _Z11conv_kernelPfS_S_S_iiiiiiiiii_param_1,
	.param .u64 .ptr .align 1 _Z11conv_kernelPfS_S_S_iiiiiiiiii_param_2,
	.param .u64 .ptr .align 1 _Z11conv_kernelPfS_S_S_iiiiiiiiii_param_3,
	.param .u32 _Z11conv_kernelPfS_S_S_iiiiiiiiii_param_4,
	.param .u32 _Z11conv_kernelPfS_S_S_iiiiiiiiii_param_5,
	.param .u32 _Z11conv_kernelPfS_S_S_iiiiiiiiii_param_6,
	.param .u32 _Z11conv_kernelPfS_S_S_iiiiiiiiii_param_7,
	.param .u32 _Z11conv_kernelPfS_S_S_iiiiiiiiii_param_8,
	.param .u32 _Z11conv_kernelPfS_S_S_iiiiiiiiii_param_9,
	.param .u32 _Z11conv_kernelPfS_S_S_iiiiiiiiii_param_10,
	.param .u32 _Z11conv_kernelPfS_S_S_iiiiiiiiii_param_11,
	.param .u32 _Z11conv_kernelPfS_S_S_iiiiiiiiii_param_12,
	.param .u32 _Z11conv_kernelPfS_S_S_iiiiiiiiii_param_13
)
{
	.reg .pred 	%p<38>;
	.reg .b32 	%r<186>;
	.reg .b32 	%f<118>;
	.reg .b64 	%rd<73>;

	ld.param.u64 	%rd9, [_Z11conv_kernelPfS_S_S_iiiiiiiiii_param_0];
	ld.param.u64 	%rd10, [_Z11conv_kernelPfS_S_S_iiiiiiiiii_param_1];
	ld.param.u64 	%rd8, [_Z11conv_kernelPfS_S_S_iiiiiiiiii_param_2];
	ld.param.u64 	%rd11, [_Z11conv_kernelPfS_S_S_iiiiiiiiii_param_3];
	ld.param.u32 	%r54, [_Z11conv_kernelPfS_S_S_iiiiiiiiii_param_4];
	ld.param.u32 	%r57, [_Z11conv_kernelPfS_S_S_iiiiiiiiii_param_7];
	ld.param.u32 	%r58, [_Z11conv_kernelPfS_S_S_iiiiiiiiii_param_8];
	ld.param.u32 	%r59, [_Z11conv_kernelPfS_S_S_iiiiiiiiii_param_9];
	ld.param.u32 	%r60, [_Z11conv_kernelPfS_S_S_iiiiiiiiii_param_10];
	ld.param.u32 	%r61, [_Z11conv_kernelPfS_S_S_iiiiiiiiii_param_11];
	ld.param.u32 	%r62, [_Z11conv_kernelPfS_S_S_iiiiiiiiii_param_12];
	cvta.to.global.u64 	%rd1, %rd10;
	cvta.to.global.u64 	%rd2, %rd9;
	cvta.to.global.u64 	%rd3, %rd11;
	mov.u32 	%r64, %ctaid.y;
	mov.u32 	%r65, %ntid.y;
	mov.u32 	%r66, %tid.y;
	mad.lo.s32 	%r1, %r64, %r65, %r66;
	mov.u32 	%r67, %ctaid.x;
	mov.u32 	%r68, %ntid.x;
	mov.u32 	%r69, %tid.x;
	mad.lo.s32 	%r2, %r67, %r68, %r69;
	mov.u32 	%r70, %ctaid.z;
	mov.u32 	%r71, %ntid.z;
	mov.u32 	%r72, %tid.z;
	mad.lo.s32 	%r3, %r70, %r71, %r72;
	max.s32 	%r73, %r1, %r2;
	setp.ge.s32 	%p1, %r73, %r62;
	setp.ge.s32 	%p2, %r3, %r58;
	or.pred  	%p3, %p2, %p1;
	@%p3 bra 	$L__BB0_48;
	cvta.to.global.u64 	%rd12, %rd8;
	mul.wide.u32 	%rd13, %r3, 4;
	add.s64 	%rd14, %rd12, %rd13;
	ld.global.f32 	%f1, [%rd14];
	setp.lt.s32 	%p4, %r54, 1;
	@%p4 bra 	$L__BB0_48;
	setp.lt.s32 	%p5, %r59, 1;
	@%p5 bra 	$L__BB0_40;
	setp.lt.s32 	%p12, %r60, 1;
	@%p12 bra 	$L__BB0_32;
	setp.lt.s32 	%p19, %r61, 1;
	@%p19 bra 	$L__BB0_24;
	ld.param.u32 	%r166, [_Z11conv_kernelPfS_S_S_iiiiiiiiii_param_13];
	and.b32  	%r4, %r61, 15;
	add.s32 	%r5, %r4, -1;
	and.b32  	%r6, %r61, 7;
	add.s32 	%r7, %r6, -1;
	and.b32  	%r8, %r61, 2147483632;
	and.b32  	%r9, %r61, 3;
	neg.s32 	%r10, %r8;
	add.s64 	%rd4, %rd2, 32;
	add.s64 	%rd5, %rd1, 32;
	mul.lo.s32 	%r11, %r166, %r2;
	mov.b32 	%r168, 0;
$L__BB0_6:
	mov.b32 	%r169, 0;
	mov.f32 	%f117, %f1;
$L__BB0_7:
	ld.param.u32 	%r167, [_Z11conv_kernelPfS_S_S_iiiiiiiiii_param_13];
	ld.param.u32 	%r165, [_Z11conv_kernelPfS_S_S_iiiiiiiiii_param_6];
	ld.param.u32 	%r164, [_Z11conv_kernelPfS_S_S_iiiiiiiiii_param_5];
	mad.lo.s32 	%r149, %r59, %r3, %r169;
	mul.lo.s32 	%r14, %r149, %r60;
	mad.lo.s32 	%r150, %r168, %r164, %r169;
	mul.lo.s32 	%r151, %r150, %r165;
	mad.lo.s32 	%r15, %r167, %r1, %r151;
	mov.b32 	%r170, 0;
$L__BB0_8:
	setp.lt.u32 	%p26, %r61, 16;
	add.s32 	%r153, %r14, %r170;
	mul.lo.s32 	%r17, %r153, %r61;
	add.s32 	%r154, %r170, %r15;
	mad.lo.s32 	%r18, %r154, %r57, %r11;
	mov.b32 	%r175, 0;
	@%p26 bra 	$L__BB0_11;
	mov.u32 	%r171, %r18;
	mov.u32 	%r172, %r17;
	mov.u32 	%r173, %r10;
$L__BB0_10:
	.pragma "nounroll";
	mul.wide.s32 	%rd57, %r172, 4;
	add.s64 	%rd58, %rd4, %rd57;
	mul.wide.s32 	%rd59, %r171, 4;
	add.s64 	%rd60, %rd5, %rd59;
	ld.global.f32 	%f19, [%rd58+-32];
	ld.global.f32 	%f20, [%rd60+-32];
	fma.rn.f32 	%f21, %f19, %f20, %f117;
	ld.global.f32 	%f22, [%rd58+-28];
	ld.global.f32 	%f23, [%rd60+-28];
	fma.rn.f32 	%f24, %f22, %f23, %f21;
	ld.global.f32 	%f25, [%rd58+-24];
	ld.global.f32 	%f26, [%rd60+-24];
	fma.rn.f32 	%f27, %f25, %f26, %f24;
	ld.global.f32 	%f28, [%rd58+-20];
	ld.global.f32 	%f29, [%rd60+-20];
	fma.rn.f32 	%f30, %f28, %f29, %f27;
	ld.global.f32 	%f31, [%rd58+-16];
	ld.global.f32 	%f32, [%rd60+-16];
	fma.rn.f32 	%f33, %f31, %f32, %f30;
	ld.global.f32 	%f34, [%rd58+-12];
	ld.global.f32 	%f35, [%rd60+-12];
	fma.rn.f32 	%f36, %f34, %f35, %f33;
	ld.global.f32 	%f37, [%rd58+-8];
	ld.global.f32 	%f38, [%rd60+-8];
	fma.rn.f32 	%f39, %f37, %f38, %f36;
	ld.global.f32 	%f40, [%rd58+-4];
	ld.global.f32 	%f41, [%rd60+-4];
	fma.rn.f32 	%f42, %f40, %f41, %f39;
	ld.global.f32 	%f43, [%rd58];
	ld.global.f32 	%f44, [%rd60];
	fma.rn.f32 	%f45, %f43, %f44, %f42;
	ld.global.f32 	%f46, [%rd58+4];
	ld.global.f32 	%f47, [%rd60+4];
	fma.rn.f32 	%f48, %f46, %f47, %f45;
	ld.global.f32 	%f49, [%rd58+8];
	ld.global.f32 	%f50, [%rd60+8];
	fma.rn.f32 	%f51, %f49, %f50, %f48;
	ld.global.f32 	%f52, [%rd58+12];
	ld.global.f32 	%f53, [%rd60+12];
	fma.rn.f32 	%f54, %f52, %f53, %f51;
	ld.global.f32 	%f55, [%rd58+16];
	ld.global.f32 	%f56, [%rd60+16];
	fma.rn.f32 	%f57, %f55, %f56, %f54;
	ld.global.f32 	%f58, [%rd58+20];
	ld.global.f32 	%f59, [%rd60+20];
	fma.rn.f32 	%f60, %f58, %f59, %f57;
	ld.global.f32 	%f61, [%rd58+24];
	ld.global.f32 	%f62, [%rd60+24];
	fma.rn.f32 	%f63, %f61, %f62, %f60;
	ld.global.f32 	%f64, [%rd58+28];
	ld.global.f32 	%f65, [%rd60+28];
	fma.rn.f32 	%f117, %f64, %f65, %f63;
	add.s32 	%r173, %r173, 16;
	add.s32 	%r172, %r172, 16;
	add.s32 	%r171, %r171, 16;
	setp.ne.s32 	%p27, %r173, 0;
	mov.u32 	%r175, %r8;
	@%p27 bra 	$L__BB0_10;
$L__BB0_11:
	setp.eq.s32 	%p28, %r4, 0;
	@%p28 bra 	$L__BB0_21;
	setp.lt.u32 	%p29, %r5, 7;
	@%p29 bra 	$L__BB0_14;
	add.s32 	%r155, %r175, %r17;
	mul.wide.s32 	%rd61, %r155, 4;
	add.s64 	%rd62, %rd2, %rd61;
	ld.global.f32 	%f67, [%rd62];
	add.s32 	%r156, %r18, %r175;
	mul.wide.s32 	%rd63, %r156, 4;
	add.s64 	%rd64, %rd1, %rd63;
	ld.global.f32 	%f68, [%rd64];
	fma.rn.f32 	%f69, %f67, %f68, %f117;
	ld.global.f32 	%f70, [%rd62+4];
	ld.global.f32 	%f71, [%rd64+4];
	fma.rn.f32 	%f72, %f70, %f71, %f69;
	ld.global.f32 	%f73, [%rd62+8];
	ld.global.f32 	%f74, [%rd64+8];
	fma.rn.f32 	%f75, %f73, %f74, %f72;
	ld.global.f32 	%f76, [%rd62+12];
	ld.global.f32 	%f77, [%rd64+12];
	fma.rn.f32 	%f78, %f76, %f77, %f75;
	ld.global.f32 	%f79, [%rd62+16];
	ld.global.f32 	%f80, [%rd64+16];
	fma.rn.f32 	%f81, %f79, %f80, %f78;
	ld.global.f32 	%f82, [%rd62+20];
	ld.global.f32 	%f83, [%rd64+20];
	fma.rn.f32 	%f84, %f82, %f83, %f81;
	ld.global.f32 	%f85, [%rd62+24];
	ld.global.f32 	%f86, [%rd64+24];
	fma.rn.f32 	%f87, %f85, %f86, %f84;
	ld.global.f32 	%f88, [%rd62+28];
	ld.global.f32 	%f89, [%rd64+28];
	fma.rn.f32 	%f117, %f88, %f89, %f87;
	add.s32 	%r175, %r175, 8;
$L__BB0_14:
	setp.eq.s32 	%p30, %r6, 0;
	@%p30 bra 	$L__BB0_21;
	setp.lt.u32 	%p31, %r7, 3;
	@%p31 bra 	$L__BB0_17;
	add.s32 	%r157, %r175, %r17;
	mul.wide.s32 	%rd65, %r157, 4;
	add.s64 	%rd66, %rd2, %rd65;
	ld.global.f32 	%f91, [%rd66];
	add.s32 	%r158, %r18, %r175;
	mul.wide.s32 	%rd67, %r158, 4;
	add.s64 	%rd68, %rd1, %rd67;
	ld.global.f32 	%f92, [%rd68];
	fma.rn.f32 	%f93, %f91, %f92, %f117;
	ld.global.f32 	%f94, [%rd66+4];
	ld.global.f32 	%f95, [%rd68+4];
	fma.rn.f32 	%f96, %f94, %f95, %f93;
	ld.global.f32 	%f97, [%rd66+8];
	ld.global.f32 	%f98, [%rd68+8];
	fma.rn.f32 	%f99, %f97, %f98, %f96;
	ld.global.f32 	%f100, [%rd66+12];
	ld.global.f32 	%f101, [%rd68+12];
	fma.rn.f32 	%f117, %f100, %f101, %f99;
	add.s32 	%r175, %r175, 4;
$L__BB0_17:
	setp.eq.s32 	%p32, %r9, 0;
	@%p32 bra 	$L__BB0_21;
	setp.eq.s32 	%p33, %r9, 1;
	add.s32 	%r159, %r175, %r17;
	mul.wide.s32 	%rd69, %r159, 4;
	add.s64 	%rd6, %rd2, %rd69;
	ld.global.f32 	%f102, [%rd6];
	add.s32 	%r160, %r18, %r175;
	mul.wide.s32 	%rd70, %r160, 4;
	add.s64 	%rd7, %rd1, %rd70;
	ld.global.f32 	%f103, [%rd7];
	fma.rn.f32 	%f117, %f102, %f103, %f117;
	@%p33 bra 	$L__BB0_21;
	setp.eq.s32 	%p34, %r9, 2;
	ld.global.f32 	%f104, [%rd6+4];
	ld.global.f32 	%f105, [%rd7+4];
	fma.rn.f32 	%f117, %f104, %f105, %f117;
	@%p34 bra 	$L__BB0_21;
	ld.global.f32 	%f106, [%rd6+8];
	ld.global.f32 	%f107, [%rd7+8];
	fma.rn.f32 	%f117, %f106, %f107, %f117;
$L__BB0_21:
	add.s32 	%r170, %r170, 1;
	setp.ne.s32 	%p35, %r170, %r60;
	@%p35 bra 	$L__BB0_8;
	add.s32 	%r169, %r169, 1;
	setp.ne.s32 	%p36, %r169, %r59;
	@%p36 bra 	$L__BB0_7;
	mad.lo.s32 	%r161, %r168, %r58, %r3;
	mad.lo.s32 	%r162, %r161, %r62, %r1;
	mad.lo.s32 	%r163, %r162, %r62, %r2;
	mul.wide.s32 	%rd71, %r163, 4;
	add.s64 	%rd72, %rd3, %rd71;
	st.global.f32 	[%rd72], %f117;
	add.s32 	%r168, %r168, 1;
	setp.eq.s32 	%p37, %r168, %r54;
	@%p37 bra 	$L__BB0_48;
	bra.uni 	$L__BB0_6;
$L__BB0_24:
	and.b32  	%r33, %r54, 3;
	setp.lt.u32 	%p20, %r54, 4;
	mov.b32 	%r179, 0;
	@%p20 bra 	$L__BB0_27;
	and.b32  	%r179, %r54, 2147483644;
	mov.b32 	%r177, 0;
$L__BB0_26:
	.pragma "nounroll";
	mad.lo.s32 	%r124, %r177, %r58, %r3;
	mad.lo.s32 	%r125, %r124, %r62, %r1;
	mad.lo.s32 	%r126, %r125, %r62, %r2;
	mul.wide.s32 	%rd43, %r126, 4;
	add.s64 	%rd44, %rd3, %rd43;
	st.global.f32 	[%rd44], %f1;
	add.s32 	%r127, %r124, %r58;
	mad.lo.s32 	%r128, %r127, %r62, %r1;
	mad.lo.s32 	%r129, %r128, %r62, %r2;
	mul.wide.s32 	%rd45, %r129, 4;
	add.s64 	%rd46, %rd3, %rd45;
	st.global.f32 	[%rd46], %f1;
	add.s32 	%r130, %r127, %r58;
	mad.lo.s32 	%r131, %r130, %r62, %r1;
	mad.lo.s32 	%r132, %r131, %r62, %r2;
	mul.wide.s32 	%rd47, %r132, 4;
	add.s64 	%rd48, %rd3, %rd47;
	st.global.f32 	[%rd48], %f1;
	add.s32 	%r133, %r130, %r58;
	mad.lo.s32 	%r134, %r133, %r62, %r1;
	mad.lo.s32 	%r135, %r134, %r62, %r2;
	mul.wide.s32 	%rd49, %r135, 4;
	add.s64 	%rd50, %rd3, %rd49;
	st.global.f32 	[%rd50], %f1;
	add.s32 	%r177, %r177, 4;
	setp.ne.s32 	%p21, %r177, %r179;
	@%p21 bra 	$L__BB0_26;
$L__BB0_27:
	setp.eq.s32 	%p22, %r33, 0;
	@%p22 bra 	$L__BB0_48;
	setp.eq.s32 	%p23, %r33, 1;
	@%p23 bra 	$L__BB0_30;
	mad.lo.s32 	%r136, %r179, %r58, %r3;
	mad.lo.s32 	%r137, %r136, %r62, %r1;
	mad.lo.s32 	%r138, %r137, %r62, %r2;
	mul.wide.s32 	%rd51, %r138, 4;
	add.s64 	%rd52, %rd3, %rd51;
	st.global.f32 	[%rd52], %f1;
	add.s32 	%r139, %r136, %r58;
	mad.lo.s32 	%r140, %r139, %r62, %r1;
	mad.lo.s32 	%r141, %r140, %r62, %r2;
	mul.wide.s32 	%rd53, %r141, 4;
	add.s64 	%rd54, %rd3, %rd53;
	st.global.f32 	[%rd54], %f1;
	add.s32 	%r179, %r179, 2;
$L__BB0_30:
	and.b32  	%r142, %r54, 1;
	setp.eq.b32 	%p24, %r142, 1;
	not.pred 	%p25, %p24;
	@%p25 bra 	$L__BB0_48;
	mad.lo.s32 	%r143, %r179, %r58, %r3;
	mad.lo.s32 	%r144, %r143, %r62, %r1;
	mad.lo.s32 	%r145, %r144, %r62, %r2;
	mul.wide.s32 	%rd55, %r145, 4;
	add.s64 	%rd56, %rd3, %rd55;
	st.global.f32 	[%rd56], %f1;
	bra.uni 	$L__BB0_48;
$L__BB0_32:
	and.b32  	%r40, %r54, 3;
	setp.lt.u32 	%p13, %r54, 4;
	mov.b32 	%r182, 0;
	@%p13 bra 	$L__BB0_35;
	and.b32  	%r182, %r54, 2147483644;
	mov.b32 	%r180, 0;
$L__BB0_34:
	.pragma "nounroll";
	mad.lo.s32 	%r100, %r180, %r58, %r3;
	mad.lo.s32 	%r101, %r100, %r62, %r1;
	mad.lo.s32 	%r102, %r101, %r62, %r2;
	mul.wide.s32 	%rd29, %r102, 4;
	add.s64 	%rd30, %rd3, %rd29;
	st.global.f32 	[%rd30], %f1;
	add.s32 	%r103, %r100, %r58;
	mad.lo.s32 	%r104, %r103, %r62, %r1;
	mad.lo.s32 	%r105, %r104, %r62, %r2;
	mul.wide.s32 	%rd31, %r105, 4;
	add.s64 	%rd32, %rd3, %rd31;
	st.global.f32 	[%rd32], %f1;
	add.s32 	%r106, %r103, %r58;
	mad.lo.s32 	%r107, %r106, %r62, %r1;
	mad.lo.s32 	%r108, %r107, %r62, %r2;
	mul.wide.s32 	%rd33, %r108, 4;
	add.s64 	%rd34, %rd3, %rd33;
	st.global.f32 	[%rd34], %f1;
	add.s32 	%r109, %r106, %r58;
	mad.lo.s32 	%r110, %r109, %r62, %r1;
	mad.lo.s32 	%r111, %r110, %r62, %r2;
	mul.wide.s32 	%rd35, %r111, 4;
	add.s64 	%rd36, %rd3, %rd35;
	st.global.f32 	[%rd36], %f1;
	add.s32 	%r180, %r180, 4;
	setp.ne.s32 	%p14, %r180, %r182;
	@%p14 bra 	$L__BB0_34;
$L__BB0_35:
	setp.eq.s32 	%p15, %r40, 0;
	@%p15 bra 	$L__BB0_48;
	setp.eq.s32 	%p16, %r40, 1;
	@%p16 bra 	$L__BB0_38;
	mad.lo.s32 	%r112, %r182, %r58, %r3;
	mad.lo.s32 	%r113, %r112, %r62, %r1;
	mad.lo.s32 	%r114, %r113, %r62, %r2;
	mul.wide.s32 	%rd37, %r114, 4;
	add.s64 	%rd38, %rd3, %rd37;
	st.global.f32 	[%rd38], %f1;
	add.s32 	%r115, %r112, %r58;
	mad.lo.s32 	%r116, %r115, %r62, %r1;
	mad.lo.s32 	%r117, %r116, %r62, %r2;
	mul.wide.s32 	%rd39, %r117, 4;
	add.s64 	%rd40, %rd3, %rd39;
	st.global.f32 	[%rd40], %f1;
	add.s32 	%r182, %r182, 2;
$L__BB0_38:
	and.b32  	%r118, %r54, 1;
	setp.eq.b32 	%p17, %r118, 1;
	not.pred 	%p18, %p17;
	@%p18 bra 	$L__BB0_48;
	mad.lo.s32 	%r119, %r182, %r58, %r3;
	mad.lo.s32 	%r120, %r119, %r62, %r1;
	mad.lo.s32 	%r121, %r120, %r62, %r2;
	mul.wide.s32 	%rd41, %r121, 4;
	add.s64 	%rd42, %rd3, %rd41;
	st.global.f32 	[%rd42], %f1;
	bra.uni 	$L__BB0_48;
$L__BB0_40:
	and.b32  	%r47, %r54, 3;
	setp.lt.u32 	%p6, %r54, 4;
	mov.b32 	%r185, 0;
	@%p6 bra 	$L__BB0_43;
	and.b32  	%r185, %r54, 2147483644;
	mov.b32 	%r183, 0;
$L__BB0_42:
	.pragma "nounroll";
	mad.lo.s32 	%r76, %r183, %r58, %r3;
	mad.lo.s32 	%r77, %r76, %r62, %r1;
	mad.lo.s32 	%r78, %r77, %r62, %r2;
	mul.wide.s32 	%rd15, %r78, 4;
	add.s64 	%rd16, %rd3, %rd15;
	st.global.f32 	[%rd16], %f1;
	add.s32 	%r79, %r76, %r58;
	mad.lo.s32 	%r80, %r79, %r62, %r1;
	mad.lo.s32 	%r81, %r80, %r62, %r2;
	mul.wide.s32 	%rd17, %r81, 4;
	add.s64 	%rd18, %rd3, %rd17;
	st.global.f32 	[%rd18], %f1;
	add.s32 	%r82, %r79, %r58;
	mad.lo.s32 	%r83, %r82, %r62, %r1;
	mad.lo.s32 	%r84, %r83, %r62, %r2;
	mul.wide.s32 	%rd19, %r84, 4;
	add.s64 	%rd20, %rd3, %rd19;
	st.global.f32 	[%rd20], %f1;
	add.s32 	%r85, %r82, %r58;
	mad.lo.s32 	%r86, %r85, %r62, %r1;
	mad.lo.s32 	%r87, %r86, %r62, %r2;
	mul.wide.s32 	%rd21, %r87, 4;
	add.s64 	%rd22, %rd3, %rd21;
	st.global.f32 	[%rd22], %f1;
	add.s32 	%r183, %r183, 4;
	setp.ne.s32 	%p7, %r183, %r185;
	@%p7 bra 	$L__BB0_42;
$L__BB0_43:
	setp.eq.s32 	%p8, %r47, 0;
	@%p8 bra 	$L__BB0_48;
	setp.eq.s32 	%p9, %r47, 1;
	@%p9 bra 	$L__BB0_46;
	mad.lo.s32 	%r88, %r185, %r58, %r3;
	mad.lo.s32 	%r89, %r88, %r62, %r1;
	mad.lo.s32 	%r90, %r89, %r62, %r2;
	mul.wide.s32 	%rd23, %r90, 4;
	add.s64 	%rd24, %rd3, %rd23;
	st.global.f32 	[%rd24], %f1;
	add.s32 	%r91, %r88, %r58;
	mad.lo.s32 	%r92, %r91, %r62, %r1;
	mad.lo.s32 	%r93, %r92, %r62, %r2;
	mul.wide.s32 	%rd25, %r93, 4;
	add.s64 	%rd26, %rd3, %rd25;
	st.global.f32 	[%rd26], %f1;
	add.s32 	%r185, %r185, 2;
$L__BB0_46:
	and.b32  	%r94, %r54, 1;
	setp.eq.b32 	%p10, %r94, 1;
	not.pred 	%p11, %p10;
	@%p11 bra 	$L__BB0_48;
	mad.lo.s32 	%r95, %r185, %r58, %r3;
	mad.lo.s32 	%r96, %r95, %r62, %r1;
	mad.lo.s32 	%r97, %r96, %r62, %r2;
	mul.wide.s32 	%rd27, %r97, 4;
	add.s64 	%rd28, %rd3, %rd27;
	st.global.f32 	[%rd28], %f1;
$L__BB0_48:
	ret;

}
	// .globl	_Z13matmul_kernelPfS_S_iiii
.visible .entry _Z13matmul_kernelPfS_S_iiii(
	.param .u64 .ptr .align 1 _Z13matmul_kernelPfS_S_iiii_param_0,
	.param .u64 .ptr .align 1 _Z13matmul_kernelPfS_S_iiii_param_1,
	.param .u64 .ptr .align 1 _Z13matmul_kernelPfS_S_iiii_param_2,
	.param .u32 _Z13matmul_kernelPfS_S_iiii_param_3,
	.param .u32 _Z13matmul_kernelPfS_S_iiii_param_4,
	.param .u32 _Z13matmul_kernelPfS_S_iiii_param_5,
	.param .u32 _Z13matmul_kernelPfS_S_iiii_param_6
)
{
	.reg .pred 	%p<26>;
	.reg .b32 	%r<70>;
	.reg .b32 	%f<109>;
	.reg .b64 	%rd<29>;
	// demoted variable
	.shared .align 4 .b8 _ZZ13matmul_kernelPfS_S_iiiiE4subA[256];
	// demoted variable
	.shared .align 4 .b8 _ZZ13matmul_kernelPfS_S_iiiiE4subB[256];
	ld.param.u64 	%rd7, [_Z13matmul_kernelPfS_S_iiii_param_0];
	ld.param.u64 	%rd8, [_Z13matmul_kernelPfS_S_iiii_param_1];
	ld.param.u32 	%r33, [_Z13matmul_kernelPfS_S_iiii_param_3];
	ld.param.u32 	%r34, [_Z13matmul_kernelPfS_S_iiii_param_4];
	ld.param.u32 	%r35, [_Z13matmul_kernelPfS_S_iiii_param_5];
	ld.param.u32 	%r36, [_Z13matmul_kernelPfS_S_iiii_param_6];
	cvta.to.global.u64 	%rd1, %rd8;
	cvta.to.global.u64 	%rd2, %rd7;
	mov.u32 	%r37, %ctaid.y;
	mov.u32 	%r38, %ntid.y;
	mov.u32 	%r1, %tid.y;
	mad.lo.s32 	%r2, %r37, %r38, %r1;
	mov.u32 	%r39, %ctaid.x;
	mov.u32 	%r40, %ntid.x;
	mov.u32 	%r3, %tid.x;
	mad.lo.s32 	%r4, %r39, %r40, %r3;
	setp.lt.s32 	%p1, %r34, 1;
	mov.f32 	%f108, 0f00000000;
	@%p1 bra 	$L__BB1_19;
	shl.b32 	%r42, %r1, 3;
	add.s32 	%r43, %r42, %r3;
	shl.b32 	%r44, %r43, 2;
	mov.u32 	%r45, _ZZ13matmul_kernelPfS_S_iiiiE4subA;
	add.s32 	%r5, %r45, %r44;
	mul.lo.s32 	%r6, %r34, %r2;
	mov.u32 	%r46, _ZZ13matmul_kernelPfS_S_iiiiE4subB;
	add.s32 	%r7, %r46, %r44;
	shl.b32 	%r47, %r1, 5;
	add.s32 	%r8, %r45, %r47;
	add.s32 	%r9, %r34, -1;
	setp.lt.u32 	%p2, %r34, 9;
	shl.b32 	%r48, %r3, 2;
	add.s32 	%r10, %r46, %r48;
	mov.f32 	%f108, 0f00000000;
	mov.b32 	%r69, 0;
	@%p2 bra 	$L__BB1_13;
	shr.u32 	%r50, %r9, 3;
	add.s32 	%r51, %r50, 1;
	cvt.u64.u32 	%rd9, %r3;
	cvt.u64.u32 	%rd10, %r6;
	add.s64 	%rd11, %rd9, %rd10;
	shl.b64 	%rd12, %rd11, 2;
	add.s64 	%rd13, %rd12, %rd2;
	add.s64 	%rd28, %rd13, 32;
	add.s32 	%r52, %r1, 8;
	mad.lo.s32 	%r66, %r36, %r52, %r4;
	mad.lo.s32 	%r65, %r1, %r36, %r4;
	add.s32 	%r63, %r3, %r6;
	and.b32  	%r53, %r51, 1073741822;
	neg.s32 	%r62, %r53;
	mov.f32 	%f108, 0f00000000;
	mov.b32 	%r68, 8;
	mov.u32 	%r64, %r3;
	mov.u32 	%r67, %r1;
$L__BB1_3:
	setp.ge.s32 	%p3, %r2, %r33;
	setp.ge.s32 	%p4, %r64, %r34;
	mov.f32 	%f100, 0f00000000;
	or.pred  	%p5, %p3, %p4;
	@%p5 bra 	$L__BB1_5;
	mul.wide.u32 	%rd14, %r63, 4;
	add.s64 	%rd15, %rd2, %rd14;
	ld.global.f32 	%f100, [%rd15];
$L__BB1_5:
	setp.ge.s32 	%p6, %r4, %r36;
	st.shared.f32 	[%r5], %f100;
	setp.ge.s32 	%p7, %r67, %r35;
	mov.f32 	%f101, 0f00000000;
	or.pred  	%p8, %p6, %p7;
	@%p8 bra 	$L__BB1_7;
	mul.wide.s32 	%rd16, %r65, 4;
	add.s64 	%rd17, %rd1, %rd16;
	ld.global.f32 	%f101, [%rd17];
$L__BB1_7:
	st.shared.f32 	[%r7], %f101;
	bar.sync 	0;
	ld.shared.f32 	%f27, [%r8];
	ld.shared.f32 	%f28, [%r10];
	fma.rn.f32 	%f29, %f27, %f28, %f108;
	ld.shared.f32 	%f30, [%r8+4];
	ld.shared.f32 	%f31, [%r10+32];
	fma.rn.f32 	%f32, %f30, %f31, %f29;
	ld.shared.f32 	%f33, [%r8+8];
	ld.shared.f32 	%f34, [%r10+64];
	fma.rn.f32 	%f35, %f33, %f34, %f32;
	ld.shared.f32 	%f36, [%r8+12];
	ld.shared.f32 	%f37, [%r10+96];
	fma.rn.f32 	%f38, %f36, %f37, %f35;
	ld.shared.f32 	%f39, [%r8+16];
	ld.shared.f32 	%f40, [%r10+128];
	fma.rn.f32 	%f41, %f39, %f40, %f38;
	ld.shared.f32 	%f42, [%r8+20];
	ld.shared.f32 	%f43, [%r10+160];
	fma.rn.f32 	%f44, %f42, %f43, %f41;
	ld.shared.f32 	%f45, [%r8+24];
	ld.shared.f32 	%f46, [%r10+192];
	fma.rn.f32 	%f47, %f45, %f46, %f44;
	ld.shared.f32 	%f48, [%r8+28];
	ld.shared.f32 	%f49, [%r10+224];
	fma.rn.f32 	%f6, %f48, %f49, %f47;
	bar.sync 	0;
	add.s32 	%r54, %r64, 8;
	setp.ge.s32 	%p10, %r54, %r34;
	mov.f32 	%f102, 0f00000000;
	or.pred  	%p11, %p3, %p10;
	@%p11 bra 	$L__BB1_9;
	ld.global.f32 	%f102, [%rd28];
$L__BB1_9:
	st.shared.f32 	[%r5], %f102;
	add.s32 	%r55, %r67, 8;
	setp.ge.s32 	%p13, %r55, %r35;
	mov.f32 	%f103, 0f00000000;
	or.pred  	%p14, %p6, %p13;
	@%p14 bra 	$L__BB1_11;
	mul.wide.s32 	%rd18, %r66, 4;
	add.s64 	%rd19, %rd1, %rd18;
	ld.global.f32 	%f103, [%rd19];
$L__BB1_11:
	st.shared.f32 	[%r7], %f103;
	bar.sync 	0;
	ld.shared.f32 	%f51, [%r8];
	ld.shared.f32 	%f52, [%r10];
	fma.rn.f32 	%f53, %f51, %f52, %f6;
	ld.shared.f32 	%f54, [%r8+4];
	ld.shared.f32 	%f55, [%r10+32];
	fma.rn.f32 	%f56, %f54, %f55, %f53;
	ld.shared.f32 	%f57, [%r8+8];
	ld.shared.f32 	%f58, [%r10+64];
	fma.rn.f32 	%f59, %f57, %f58, %f56;
	ld.shared.f32 	%f60, [%r8+12];
	ld.shared.f32 	%f61, [%r10+96];
	fma.rn.f32 	%f62, %f60, %f61, %f59;
	ld.shared.f32 	%f63, [%r8+16];
	ld.shared.f32 	%f64, [%r10+128];
	fma.rn.f32 	%f65, %f63, %f64, %f62;
	ld.shared.f32 	%f66, [%r8+20];
	ld.shared.f32 	%f67, [%r10+160];
	fma.rn.f32 	%f68, %f66, %f67, %f65;
	ld.shared.f32 	%f69, [%r8+24];
	ld.shared.f32 	%f70, [%r10+192];
	fma.rn.f32 	%f71, %f69, %f70, %f68;
	ld.shared.f32 	%f72, [%r8+28];
	ld.shared.f32 	%f73, [%r10+224];
	fma.rn.f32 	%f108, %f72, %f73, %f71;
	bar.sync 	0;
	add.s32 	%r68, %r68, 16;
	add.s64 	%rd28, %rd28, 64;
	add.s32 	%r67, %r67, 16;
	shl.b32 	%r56, %r36, 4;
	add.s32 	%r66, %r66, %r56;
	add.s32 	%r65, %r65, %r56;
	add.s32 	%r64, %r64, 16;
	add.s32 	%r63, %r63, 16;
	add.s32 	%r62, %r62, 2;
	setp.ne.s32 	%p15, %r62, 0;
	@%p15 bra 	$L__BB1_3;
	add.s32 	%r69, %r68, -8;
$L__BB1_13:
	and.b32  	%r57, %r9, 8;
	setp.ne.s32 	%p16, %r57, 0;
	@%p16 bra 	$L__BB1_19;
	setp.ge.s32 	%p17, %r2, %r33;
	add.s32 	%r31, %r69, %r3;
	setp.ge.s32 	%p18, %r31, %r34;
	mov.f32 	%f106, 0f00000000;
	or.pred  	%p19, %p17, %p18;
	@%p19 bra 	$L__BB1_16;
	add.s32 	%r59, %r31, %r6;
	mul.wide.u32 	%rd20, %r59, 4;
	add.s64 	%rd21, %rd2, %rd20;
	ld.global.f32 	%f106, [%rd21];
$L__BB1_16:
	setp.ge.s32 	%p20, %r4, %r36;
	st.shared.f32 	[%r5], %f106;
	add.s32 	%r32, %r69, %r1;
	setp.ge.s32 	%p21, %r32, %r35;
	mov.f32 	%f107, 0f00000000;
	or.pred  	%p22, %p20, %p21;
	@%p22 bra 	$L__BB1_18;
	mad.lo.s32 	%r60, %r32, %r36, %r4;
	mul.wide.s32 	%rd22, %r60, 4;
	add.s64 	%rd23, %rd1, %rd22;
	ld.global.f32 	%f107, [%rd23];
$L__BB1_18:
	st.shared.f32 	[%r7], %f107;
	bar.sync 	0;
	ld.shared.f32 	%f76, [%r8];
	ld.shared.f32 	%f77, [%r10];
	fma.rn.f32 	%f78, %f76, %f77, %f108;
	ld.shared.f32 	%f79, [%r8+4];
	ld.shared.f32 	%f80, [%r10+32];
	fma.rn.f32 	%f81, %f79, %f80, %f78;
	ld.shared.f32 	%f82, [%r8+8];
	ld.shared.f32 	%f83, [%r10+64];
	fma.rn.f32 	%f84, %f82, %f83, %f81;
	ld.shared.f32 	%f85, [%r8+12];
	ld.shared.f32 	%f86, [%r10+96];
	fma.rn.f32 	%f87, %f85, %f86, %f84;
	ld.shared.f32 	%f88, [%r8+16];
	ld.shared.f32 	%f89, [%r10+128];
	fma.rn.f32 	%f90, %f88, %f89, %f87;
	ld.shared.f32 	%f91, [%r8+20];
	ld.shared.f32 	%f92, [%r10+160];
	fma.rn.f32 	%f93, %f91, %f92, %f90;
	ld.shared.f32 	%f94, [%r8+24];
	ld.shared.f32 	%f95, [%r10+192];
	fma.rn.f32 	%f96, %f94, %f95, %f93;
	ld.shared.f32 	%f97, [%r8+28];
	ld.shared.f32 	%f98, [%r10+224];
	fma.rn.f32 	%f108, %f97, %f98, %f96;
	bar.sync 	0;
$L__BB1_19:
	setp.ge.s32 	%p23, %r2, %r33;
	setp.ge.s32 	%p24, %r4, %r36;
	or.pred  	%p25, %p23, %p24;
	@%p25 bra 	$L__BB1_21;
	ld.param.u64 	%rd27, [_Z13matmul_kernelPfS_S_iiii_param_2];
	mad.lo.s32 	%r61, %r36, %r2, %r4;
	cvta.to.global.u64 	%rd24, %rd27;
	mul.wide.s32 	%rd25, %r61, 4;
	add.s64 	%rd26, %rd24, %rd25;
	st.global.f32 	[%rd26], %f108;
$L__BB1_21:
	ret;

}


// ===== COMPILED SASS (sm_100) =====

	.target	sm_100

	.elftype	@"ET_EXEC"


//--------------------- .note.nv.tkinfo           --------------------------
	.section	.note.nv.tkinfo,"",@"SHT_NOTE"
	.sectionflags	@"SHF_NOTE_NV_TKINFO"
	.tkinfo
        /*0018*/ 	.word	0x00000002
        /*0030*/ 	.string	""
        /*0030*/ 	.string	"ptxas"
        /*0030*/ 	.string	"Cuda compilation tools, release 13.0, V13.0.88"
        /*0030*/ 	.string	"Build cuda_13.0.r13.0/compiler.36424714_0"
        /*0030*/ 	.string	"-arch sm_100 -m 64 "



//--------------------- .note.nv.cuinfo           --------------------------
	.section	.note.nv.cuinfo,"",@"SHT_NOTE"
	.sectionflags	@"SHF_NOTE_NV_CUINFO"
        /*0018*/ 	.short	0x0002
        /*001a*/ 	.short	0x0064
        /*001c*/ 	.short	0x0082
	.zero		2


//--------------------- .nv.info                  --------------------------
	.section	.nv.info,"",@"SHT_CUDA_INFO"
	.align	4


	//----- nvinfo : EIATTR_REGCOUNT
	.align		4
        /*0000*/ 	.byte	0x04, 0x2f
        /*0002*/ 	.short	(.L_1 - .L_0)
	.align		4
.L_0:
        /*0004*/ 	.word	index@(_Z11conv_kernelPfS_S_S_iiiiiiiiii)
        /*0008*/ 	.word	0x0000001f


	//----- nvinfo : EIATTR_FRAME_SIZE
	.align		4
.L_1:
        /*000c*/ 	.byte	0x04, 0x11
        /*000e*/ 	.short	(.L_3 - .L_2)
	.align		4
.L_2:
        /*0010*/ 	.word	index@(_Z11conv_kernelPfS_S_S_iiiiiiiiii)
        /*0014*/ 	.word	0x00000000


	//----- nvinfo : EIATTR_REGCOUNT
	.align		4
.L_3:
        /*0018*/ 	.byte	0x04, 0x2f
        /*001a*/ 	.short	(.L_5 - .L_4)
	.align		4
.L_4:
        /*001c*/ 	.word	index@(_Z13matmul_kernelPfS_S_iiii)
        /*0020*/ 	.word	0x00000020


	//----- nvinfo : EIATTR_FRAME_SIZE
	.align		4
.L_5:
        /*0024*/ 	.byte	0x04, 0x11
        /*0026*/ 	.short	(.L_7 - .L_6)
	.align		4
.L_6:
        /*0028*/ 	.word	index@(_Z13matmul_kernelPfS_S_iiii)
        /*002c*/ 	.word	0x00000000


	//----- nvinfo : EIATTR_MIN_STACK_SIZE
	.align		4
.L_7:
        /*0030*/ 	.byte	0x04, 0x12
        /*0032*/ 	.short	(.L_9 - .L_8)
	.align		4
.L_8:
        /*0034*/ 	.word	index@(_Z13matmul_kernelPfS_S_iiii)
        /*0038*/ 	.word	0x00000000


	//----- nvinfo : EIATTR_MIN_STACK_SIZE
	.align		4
.L_9:
        /*003c*/ 	.byte	0x04, 0x12
        /*003e*/ 	.short	(.L_11 - .L_10)
	.align		4
.L_10:
        /*0040*/ 	.word	index@(_Z11conv_kernelPfS_S_S_iiiiiiiiii)
        /*0044*/ 	.word	0x00000000
.L_11:


//--------------------- .nv.compat                --------------------------
	.section	.nv.compat,"",@"SHT_CUDA_COMPAT_INFO"
	.align	4
        /*0000*/ 	.byte	0x02, 0x09, 0x00, 0x00, 0x02, 0x02, 0x01, 0x00, 0x02, 0x05, 0x05, 0x00, 0x03, 0x07, 0x01, 0x01
        /*0010*/ 	.byte	0x02, 0x03, 0x00, 0x00, 0x02, 0x06, 0x01, 0x00, 0x04, 0x0b, 0x08, 0x00, 0x09, 0x00, 0x00, 0x00
        /*0020*/ 	.byte	0x00, 0x00, 0x00, 0x00


//--------------------- .nv.info._Z13matmul_kernelPfS_S_iiii --------------------------
	.section	.nv.info._Z13matmul_kernelPfS_S_iiii,"",@"SHT_CUDA_INFO"
	.sectionflags	@""
	.align	4


	//----- nvinfo : EIATTR_CUDA_API_VERSION
	.align		4
        /*0000*/ 	.byte	0x04, 0x37
        /*0002*/ 	.short	(.L_13 - .L_12)
.L_12:
        /*0004*/ 	.word	0x00000082


	//----- nvinfo : EIATTR_KPARAM_INFO
	.align		4
.L_13:
        /*0008*/ 	.byte	0x04, 0x17
        /*000a*/ 	.short	(.L_15 - .L_14)
.L_14:
        /*000c*/ 	.word	0x00000000
        /*0010*/ 	.short	0x0006
        /*0012*/ 	.short	0x0024
        /*0014*/ 	.byte	0x00, 0xf0, 0x11, 0x00


	//----- nvinfo : EIATTR_KPARAM_INFO
	.align		4
.L_15:
        /*0018*/ 	.byte	0x04, 0x17
        /*001a*/ 	.short	(.L_17 - .L_16)
.L_16:
        /*001c*/ 	.word	0x00000000
        /*0020*/ 	.short	0x0005
        /*0022*/ 	.short	0x0020
        /*0024*/ 	.byte	0x00, 0xf0, 0x11, 0x00


	//----- nvinfo : EIATTR_KPARAM_INFO
	.align		4
.L_17:
        /*0028*/ 	.byte	0x04, 0x17
        /*002a*/ 	.short	(.L_19 - .L_18)
.L_18:
        /*002c*/ 	.word	0x00000000
        /*0030*/ 	.short	0x0004
        /*0032*/ 	.short	0x001c
        /*0034*/ 	.byte	0x00, 0xf0, 0x11, 0x00


	//----- nvinfo : EIATTR_KPARAM_INFO
	.align		4
.L_19:
        /*0038*/ 	.byte	0x04, 0x17
        /*003a*/ 	.short	(.L_21 - .L_20)
.L_20:
        /*003c*/ 	.word	0x00000000
        /*0040*/ 	.short	0x0003
        /*0042*/ 	.short	0x0018
        /*0044*/ 	.byte	0x00, 0xf0, 0x11, 0x00


	//----- nvinfo : EIATTR_KPARAM_INFO
	.align		4
.L_21:
        /*0048*/ 	.byte	0x04, 0x17
        /*004a*/ 	.short	(.L_23 - .L_22)
.L_22:
        /*004c*/ 	.word	0x00000000
        /*0050*/ 	.short	0x0002
        /*0052*/ 	.short	0x0010
        /*0054*/ 	.byte	0x00, 0xf5, 0x21, 0x00


	//----- nvinfo : EIATTR_KPARAM_INFO
	.align		4
.L_23:
        /*0058*/ 	.byte	0x04, 0x17
        /*005a*/ 	.short	(.L_25 - .L_24)
.L_24:
        /*005c*/ 	.word	0x00000000
        /*0060*/ 	.short	0x0001
        /*0062*/ 	.short	0x0008
        /*0064*/ 	.byte	0x00, 0xf5, 0x21, 0x00


	//----- nvinfo : EIATTR_KPARAM_INFO
	.align		4
.L_25:
        /*0068*/ 	.byte	0x04, 0x17
        /*006a*/ 	.short	(.L_27 - .L_26)
.L_26:
        /*006c*/ 	.word	0x00000000
        /*0070*/ 	.short	0x0000
        /*0072*/ 	.short	0x0000
        /*0074*/ 	.byte	0x00, 0xf5, 0x21, 0x00


	//----- nvinfo : EIATTR_SPARSE_MMA_MASK
	.align		4
.L_27:
        /*0078*/ 	.byte	0x03, 0x50
        /*007a*/ 	.short	0x0000


	//----- nvinfo : EIATTR_MAXREG_COUNT
	.align		4
        /*007c*/ 	.byte	0x03, 0x1b
        /*007e*/ 	.short	0x00ff


	//----- nvinfo : EIATTR_NUM_BARRIERS
	.align		4
        /*0080*/ 	.byte	0x02, 0x4c
        /*0082*/ 	.byte	0x01
	.zero		1


	//----- nvinfo : EIATTR_MERCURY_ISA_VERSION
	.align		4
        /*0084*/ 	.byte	0x03, 0x5f
        /*0086*/ 	.short	0x0101


	//----- nvinfo : EIATTR_VRC_CTA_INIT_COUNT
	.align		4
        /*0088*/ 	.byte	0x02, 0x4a
	.zero		1
	.zero		1


	//----- nvinfo : EIATTR_EXIT_INSTR_OFFSETS
	.align		4
        /*008c*/ 	.byte	0x04, 0x1c
        /*008e*/ 	.short	(.L_29 - .L_28)


	//   ....[0]....
.L_28:
        /*0090*/ 	.word	0x00000af0


	//   ....[1]....
        /*0094*/ 	.word	0x00000b40


	//----- nvinfo : EIATTR_CBANK_PARAM_SIZE
	.align		4
.L_29:
        /*0098*/ 	.byte	0x03, 0x19
        /*009a*/ 	.short	0x0028


	//----- nvinfo : EIATTR_PARAM_CBANK
	.align		4
        /*009c*/ 	.byte	0x04, 0x0a
        /*009e*/ 	.short	(.L_31 - .L_30)
	.align		4
.L_30:
        /*00a0*/ 	.word	index@(.nv.constant0._Z13matmul_kernelPfS_S_iiii)
        /*00a4*/ 	.short	0x0380
        /*00a6*/ 	.short	0x0028


	//----- nvinfo : EIATTR_SW_WAR
	.align		4
.L_31:
        /*00a8*/ 	.byte	0x04, 0x36
        /*00aa*/ 	.short	(.L_33 - .L_32)
.L_32:
        /*00ac*/ 	.word	0x00000008
.L_33:


//--------------------- .nv.info._Z11conv_kernelPfS_S_S_iiiiiiiiii --------------------------
	.section	.nv.info._Z11conv_kernelPfS_S_S_iiiiiiiiii,"",@"SHT_CUDA_INFO"
	.sectionflags	@""
	.align	4


	//----- nvinfo : EIATTR_CUDA_API_VERSION
	.align		4
        /*0000*/ 	.byte	0x04, 0x37
        /*0002*/ 	.short	(.L_35 - .L_34)
.L_34:
        /*0004*/ 	.word	0x00000082


	//----- nvinfo : EIATTR_KPARAM_INFO
	.align		4
.L_35:
        /*0008*/ 	.byte	0x04, 0x17
        /*000a*/ 	.short	(.L_37 - .L_36)
.L_36:
        /*000c*/ 	.word	0x00000000
        /*0010*/ 	.short	0x000d
        /*0012*/ 	.short	0x0044
        /*0014*/ 	.byte	0x00, 0xf0, 0x11, 0x00


	//----- nvinfo : EIATTR_KPARAM_INFO
	.align		4
.L_37:
        /*0018*/ 	.byte	0x04, 0x17
        /*001a*/ 	.short	(.L_39 - .L_38)
.L_38:
        /*001c*/ 	.word	0x00000000
        /*0020*/ 	.short	0x000c
        /*0022*/ 	.short	0x0040
        /*0024*/ 	.byte	0x00, 0xf0, 0x11, 0x00


	//----- nvinfo : EIATTR_KPARAM_INFO
	.align		4
.L_39:
        /*0028*/ 	.byte	0x04, 0x17
        /*002a*/ 	.short	(.L_41 - .L_40)
.L_40:
        /*002c*/ 	.word	0x00000000
        /*0030*/ 	.short	0x000b
        /*0032*/ 	.short	0x003c
        /*0034*/ 	.byte	0x00, 0xf0, 0x11, 0x00


	//----- nvinfo : EIATTR_KPARAM_INFO
	.align		4
.L_41:
        /*0038*/ 	.byte	0x04, 0x17
        /*003a*/ 	.short	(.L_43 - .L_42)
.L_42:
        /*003c*/ 	.word	0x00000000
        /*0040*/ 	.short	0x000a
        /*0042*/ 	.short	0x0038
        /*0044*/ 	.byte	0x00, 0xf0, 0x11, 0x00


	//----- nvinfo : EIATTR_KPARAM_INFO
	.align		4
.L_43:
        /*0048*/ 	.byte	0x04, 0x17
        /*004a*/ 	.short	(.L_45 - .L_44)
.L_44:
        /*004c*/ 	.word	0x00000000
        /*0050*/ 	.short	0x0009
        /*0052*/ 	.short	0x0034
        /*0054*/ 	.byte	0x00, 0xf0, 0x11, 0x00


	//----- nvinfo : EIATTR_KPARAM_INFO
	.align		4
.L_45:
        /*0058*/ 	.byte	0x04, 0x17
        /*005a*/ 	.short	(.L_47 - .L_46)
.L_46:
        /*005c*/ 	.word	0x00000000
        /*0060*/ 	.short	0x0008
        /*0062*/ 	.short	0x0030
        /*0064*/ 	.byte	0x00, 0xf0, 0x11, 0x00


	//----- nvinfo : EIATTR_KPARAM_INFO
	.align		4
.L_47:
        /*0068*/ 	.byte	0x04, 0x17
        /*006a*/ 	.short	(.L_49 - .L_48)
.L_48:
        /*006c*/ 	.word	0x00000000
        /*0070*/ 	.short	0x0007
        /*0072*/ 	.short	0x002c
        /*0074*/ 	.byte	0x00, 0xf0, 0x11, 0x00


	//----- nvinfo : EIATTR_KPARAM_INFO
	.align		4
.L_49:
        /*0078*/ 	.byte	0x04, 0x17
        /*007a*/ 	.short	(.L_51 - .L_50)
.L_50:
        /*007c*/ 	.word	0x00000000
        /*0080*/ 	.short	0x0006
        /*0082*/ 	.short	0x0028
        /*0084*/ 	.byte	0x00, 0xf0, 0x11, 0x00


	//----- nvinfo : EIATTR_KPARAM_INFO
	.align		4
.L_51:
        /*0088*/ 	.byte	0x04, 0x17
        /*008a*/ 	.short	(.L_53 - .L_52)
.L_52:
        /*008c*/ 	.word	0x00000000
        /*0090*/ 	.short	0x0005
        /*0092*/ 	.short	0x0024
        /*0094*/ 	.byte	0x00, 0xf0, 0x11, 0x00


	//----- nvinfo : EIATTR_KPARAM_INFO
	.align		4
.L_53:
        /*0098*/ 	.byte	0x04, 0x17
        /*009a*/ 	.short	(.L_55 - .L_54)
.L_54:
        /*009c*/ 	.word	0x00000000
        /*00a0*/ 	.short	0x0004
        /*00a2*/ 	.short	0x0020
        /*00a4*/ 	.byte	0x00, 0xf0, 0x11, 0x00


	//----- nvinfo : EIATTR_KPARAM_INFO
	.align		4
.L_55:
        /*00a8*/ 	.byte	0x04, 0x17
        /*00aa*/ 	.short	(.L_57 - .L_56)
.L_56:
        /*00ac*/ 	.word	0x00000000
        /*00b0*/ 	.short	0x0003
        /*00b2*/ 	.short	0x0018
        /*00b4*/ 	.byte	0x00, 0xf5, 0x21, 0x00


	//----- nvinfo : EIATTR_KPARAM_INFO
	.align		4
.L_57:
        /*00b8*/ 	.byte	0x04, 0x17
        /*00ba*/ 	.short	(.L_59 - .L_58)
.L_58:
        /*00bc*/ 	.word	0x00000000
        /*00c0*/ 	.short	0x0002
        /*00c2*/ 	.short	0x0010
        /*00c4*/ 	.byte	0x00, 0xf5, 0x21, 0x00


	//----- nvinfo : EIATTR_KPARAM_INFO
	.align		4
.L_59:
        /*00c8*/ 	.byte	0x04, 0x17
        /*00ca*/ 	.short	(.L_61 - .L_60)
.L_60:
        /*00cc*/ 	.word	0x00000000
        /*00d0*/ 	.short	0x0001
        /*00d2*/ 	.short	0x0008
        /*00d4*/ 	.byte	0x00, 0xf5, 0x21, 0x00


	//----- nvinfo : EIATTR_KPARAM_INFO
	.align		4
.L_61:
        /*00d8*/ 	.byte	0x04, 0x17
        /*00da*/ 	.short	(.L_63 - .L_62)
.L_62:
        /*00dc*/ 	.word	0x00000000
        /*00e0*/ 	.short	0x0000
        /*00e2*/ 	.short	0x0000
        /*00e4*/ 	.byte	0x00, 0xf5, 0x21, 0x00


	//----- nvinfo : EIATTR_SPARSE_MMA_MASK
	.align		4
.L_63:
        /*00e8*/ 	.byte	0x03, 0x50
        /*00ea*/ 	.short	0x0000


	//----- nvinfo : EIATTR_MAXREG_COUNT
	.align		4
        /*00ec*/ 	.byte	0x03, 0x1b
        /*00ee*/ 	.short	0x00ff


	//----- nvinfo : EIATTR_MERCURY_ISA_VERSION
	.align		4
        /*00f0*/ 	.byte	0x03, 0x5f
        /*00f2*/ 	.short	0x0101


	//----- nvinfo : EIATTR_VRC_CTA_INIT_COUNT
	.align		4
        /*00f4*/ 	.byte	0x02, 0x4a
	.zero		1
	.zero		1


	//----- nvinfo : EIATTR_EXIT_INSTR_OFFSETS
	.align		4
        /*00f8*/ 	.byte	0x04, 0x1c
        /*00fa*/ 	.short	(.L_65 - .L_64)


	//   ....[0]....
.L_64:
        /*00fc*/ 	.word	0x00000120


	//   ....[1]....
        /*0100*/ 	.word	0x00000150


	//   ....[2]....
        /*0104*/ 	.word	0x00000e40


	//   ....[3]....
        /*0108*/ 	.word	0x00001050


	//   ....[4]....
        /*010c*/ 	.word	0x00001160


	//   ....[5]....
        /*0110*/ 	.word	0x000011d0


	//   ....[6]....
        /*0114*/ 	.word	0x000013d0


	//   ....[7]....
        /*0118*/ 	.word	0x000014e0


	//   ....[8]....
        /*011c*/ 	.word	0x00001550


	//   ....[9]....
        /*0120*/ 	.word	0x00001750


	//   ....[10]....
        /*0124*/ 	.word	0x00001860


	//   ....[11]....
        /*0128*/ 	.word	0x000018d0


	//----- nvinfo : EIATTR_CBANK_PARAM_SIZE
	.align		4
.L_65:
        /*012c*/ 	.byte	0x03, 0x19
        /*012e*/ 	.short	0x0048


	//----- nvinfo : EIATTR_PARAM_CBANK
	.align		4
        /*0130*/ 	.byte	0x04, 0x0a
        /*0132*/ 	.short	(.L_67 - .L_66)
	.align		4
.L_66:
        /*0134*/ 	.word	index@(.nv.constant0._Z11conv_kernelPfS_S_S_iiiiiiiiii)
        /*0138*/ 	.short	0x0380
        /*013a*/ 	.short	0x0048


	//----- nvinfo : EIATTR_SW_WAR
	.align		4
.L_67:
        /*013c*/ 	.byte	0x04, 0x36
        /*013e*/ 	.short	(.L_69 - .L_68)
.L_68:
        /*0140*/ 	.word	0x00000008
.L_69:


//--------------------- .nv.callgraph             --------------------------
	.section	.nv.callgraph,"",@"SHT_CUDA_CALLGRAPH"
	.align	4
	.sectionentsize	8
	.align		4
        /*0000*/ 	.word	0x00000000
	.align		4
        /*0004*/ 	.word	0xffffffff
	.align		4
        /*0008*/ 	.word	0x00000000
	.align		4
        /*000c*/ 	.word	0xfffffffe
	.align		4
        /*0010*/ 	.word	0x00000000
	.align		4
        /*0014*/ 	.word	0xfffffffd
	.align		4
        /*0018*/ 	.word	0x00000000
	.align		4
        /*001c*/ 	.word	0xfffffffc


//--------------------- .text._Z13matmul_kernelPfS_S_iiii --------------------------
	.section	.text._Z13matmul_kernelPfS_S_iiii,"ax",@progbits
	.align	128
        .global         _Z13matmul_kernelPfS_S_iiii
        .type           _Z13matmul_kernelPfS_S_iiii,@function
        .size           _Z13matmul_kernelPfS_S_iiii,(.L_x_25 - _Z13matmul_kernelPfS_S_iiii)
        .other          _Z13matmul_kernelPfS_S_iiii,@"STO_CUDA_ENTRY STV_DEFAULT"
_Z13matmul_kernelPfS_S_iiii:
.text._Z13matmul_kernelPfS_S_iiii:
[----:B------:R-:W-:Y:S01]  /*0000*/  LDC R1, c[0x0][0x37c] ;  /* 0x0000df00ff017b82 */ /* 0x000fe20000000800 */
[----:B------:R-:W0:Y:S01]  /*0010*/  S2R R5, SR_TID.Y ;  /* 0x0000000000057919 */ /* 0x000e220000002200 */
[----:B------:R-:W1:Y:S06]  /*0020*/  LDCU UR7, c[0x0][0x39c] ;  /* 0x00007380ff0777ac */ /* 0x000e6c0008000800 */
[----:B------:R-:W0:Y:S01]  /*0030*/  LDC R25, c[0x0][0x364] ;  /* 0x0000d900ff197b82 */ /* 0x000e220000000800 */
[----:B------:R-:W-:Y:S01]  /*0040*/  HFMA2 R27, -RZ, RZ, 0, 0 ;  /* 0x00000000ff1b7431 */ /* 0x000fe200000001ff */
[----:B------:R-:W2:Y:S01]  /*0050*/  S2R R0, SR_TID.X ;  /* 0x0000000000007919 */ /* 0x000ea20000002100 */
[----:B------:R-:W3:Y:S05]  /*0060*/  LDCU.64 UR10, c[0x0][0x358] ;  /* 0x00006b00ff0a77ac */ /* 0x000eea0008000a00 */
[----:B------:R-:W0:Y:S08]  /*0070*/  S2UR UR4, SR_CTAID.Y ;  /* 0x00000000000479c3 */ /* 0x000e300000002600 */
[----:B------:R-:W2:Y:S01]  /*0080*/  S2UR UR5, SR_CTAID.X ;  /* 0x00000000000579c3 */ /* 0x000ea20000002500 */
[----:B-1----:R-:W-:-:S07]  /*0090*/  UISETP.GE.AND UP0, UPT, UR7, 0x1, UPT ;  /* 0x000000010700788c */ /* 0x002fce000bf06270 */
[----:B------:R-:W2:Y:S01]  /*00a0*/  LDC R3, c[0x0][0x360] ;  /* 0x0000d800ff037b82 */ /* 0x000ea20000000800 */
[----:B0-----:R-:W-:Y:S02]  /*00b0*/  IMAD R25, R25, UR4, R5 ;  /* 0x0000000419197c24 */ /* 0x001fe4000f8e0205 */
[----:B--2---:R-:W-:Y:S01]  /*00c0*/  IMAD R24, R3, UR5, R0 ;  /* 0x0000000503187c24 */ /* 0x004fe2000f8e0200 */
[----:B---3--:R-:W-:Y:S06]  /*00d0*/  BRA.U !UP0, `(.L_x_0) ;  /* 0x0000000908747547 */ /* 0x008fec000b800000 */
[----:B------:R-:W0:Y:S01]  /*00e0*/  S2UR UR6, SR_CgaCtaId ;  /* 0x00000000000679c3 */ /* 0x000e220000008800 */
[----:B------:R-:W-:Y:S01]  /*00f0*/  UMOV UR4, 0x400 ;  /* 0x0000040000047882 */ /* 0x000fe20000000000 */
[----:B------:R-:W-:Y:S01]  /*0100*/  UISETP.GE.U32.AND UP0, UPT, UR7, 0x9, UPT ;  /* 0x000000090700788c */ /* 0x000fe2000bf06070 */
[----:B------:R-:W-:Y:S01]  /*0110*/  LEA R3, R5, R0, 0x3 ;  /* 0x0000000005037211 */ /* 0x000fe200078e18ff */
[----:B------:R-:W-:Y:S01]  /*0120*/  UIADD3 UR5, UPT, UPT, UR4, 0x100, URZ ;  /* 0x0000010004057890 */ /* 0x000fe2000fffe0ff */
[----:B------:R-:W-:Y:S01]  /*0130*/  IMAD R21, R25, UR7, RZ ;  /* 0x0000000719157c24 */ /* 0x000fe2000f8e02ff */
[----:B------:R-:W-:Y:S01]  /*0140*/  MOV R27, RZ ;  /* 0x000000ff001b7202 */ /* 0x000fe20000000f00 */
[----:B------:R-:W-:Y:S02]  /*0150*/  UIADD3 UR8, UPT, UPT, UR7, -0x1, URZ ;  /* 0xffffffff07087890 */ /* 0x000fe4000fffe0ff */
[----:B0-----:R-:W-:Y:S02]  /*0160*/  ULEA UR4, UR6, UR4, 0x18 ;  /* 0x0000000406047291 */ /* 0x001fe4000f8ec0ff */
[----:B------:R-:W-:-:S04]  /*0170*/  ULEA UR5, UR6, UR5, 0x18 ;  /* 0x0000000506057291 */ /* 0x000fc8000f8ec0ff */
[C---:B------:R-:W-:Y:S02]  /*0180*/  LEA R23, R3.reuse, UR4, 0x2 ;  /* 0x0000000403177c11 */ /* 0x040fe4000f8e10ff */
[----:B------:R-:W-:Y:S02]  /*0190*/  LEA R3, R3, UR5, 0x2 ;  /* 0x0000000503037c11 */ /* 0x000fe4000f8e10ff */
[----:B------:R-:W-:Y:S02]  /*01a0*/  LEA R4, R0, UR5, 0x2 ;  /* 0x0000000500047c11 */ /* 0x000fe4000f8e10ff */
[----:B------:R-:W-:Y:S01]  /*01b0*/  LEA R2, R5, UR4, 0x5 ;  /* 0x0000000405027c11 */ /* 0x000fe2000f8e28ff */
[----:B------:R-:W-:Y:S01]  /*01c0*/  UMOV UR4, URZ ;  /* 0x000000ff00047c82 */ /* 0x000fe20008000000 */
[----:B------:R-:W-:Y:S05]  /*01d0*/  BRA.U !UP0, `(.L_x_1) ;  /* 0x0000000508887547 */ /* 0x000fea000b800000 */
[----:B------:R-:W0:Y:S01]  /*01e0*/  LDCU.64 UR4, c[0x0][0x380] ;  /* 0x00007000ff0477ac */ /* 0x000e220008000a00 */
[CC--:B------:R-:W-:Y:S01]  /*01f0*/  IADD3 R19, P0, PT, R21.reuse, R0.reuse, RZ ;  /* 0x0000000015137210 */ /* 0x0c0fe20007f1e0ff */
[----:B------:R-:W-:Y:S01]  /*0200*/  IMAD.IADD R16, R21, 0x1, R0 ;  /* 0x0000000115107824 */ /* 0x000fe200078e0200 */
[----:B------:R-:W-:Y:S01]  /*0210*/  IADD3 R7, PT, PT, R5, 0x8, RZ ;  /* 0x0000000805077810 */ /* 0x000fe20007ffe0ff */
[----:B------:R-:W1:Y:S01]  /*0220*/  LDCU UR9, c[0x0][0x398] ;  /* 0x00007300ff0977ac */ /* 0x000e620008000800 */
[----:B------:R-:W-:Y:S02]  /*0230*/  IADD3.X R6, PT, PT, RZ, RZ, RZ, P0, !PT ;  /* 0x000000ffff067210 */ /* 0x000fe400007fe4ff */
[----:B------:R-:W-:Y:S01]  /*0240*/  MOV R27, RZ ;  /* 0x000000ff001b7202 */ /* 0x000fe20000000f00 */
[----:B------:R-:W2:Y:S01]  /*0250*/  LDCU UR6, c[0x0][0x3a4] ;  /* 0x00007480ff0677ac */ /* 0x000ea20008000800 */
[----:B------:R-:W-:Y:S01]  /*0260*/  MOV R17, R0 ;  /* 0x0000000000117202 */ /* 0x000fe20000000f00 */
[----:B------:R-:W3:Y:S01]  /*0270*/  LDCU UR7, c[0x0][0x39c] ;  /* 0x00007380ff0777ac */ /* 0x000ee20008000800 */
[----:B0-----:R-:W-:Y:S01]  /*0280*/  LEA R18, P0, R19, UR4, 0x2 ;  /* 0x0000000413127c11 */ /* 0x001fe2000f8010ff */
[----:B------:R-:W-:-:S03]  /*0290*/  ULEA.HI UR4, UR8, 0x1, URZ, 0x1d ;  /* 0x0000000108047891 */ /* 0x000fc6000f8fe8ff */
[----:B------:R-:W-:Y:S01]  /*02a0*/  LEA.HI.X R19, R19, UR5, R6, 0x2, P0 ;  /* 0x0000000513137c11 */ /* 0x000fe200080f1406 */
[----:B------:R-:W-:Y:S01]  /*02b0*/  ULOP3.LUT UR4, UR4, 0x3ffffffe, URZ, 0xc0, !UPT ;  /* 0x3ffffffe04047892 */ /* 0x000fe2000f8ec0ff */
[----:B------:R-:W-:Y:S01]  /*02c0*/  IADD3 R18, P0, PT, R18, 0x20, RZ ;  /* 0x0000002012127810 */ /* 0x000fe20007f1e0ff */
[----:B------:R-:W-:Y:S01]  /*02d0*/  UMOV UR5, 0x8 ;  /* 0x0000000800057882 */ /* 0x000fe20000000000 */
[----:B-1----:R-:W-:Y:S01]  /*02e0*/  ISETP.GE.AND P1, PT, R25, UR9, PT ;  /* 0x0000000919007c0c */ /* 0x002fe2000bf26270 */
[--C-:B--2---:R-:W-:Y:S01]  /*02f0*/  IMAD R20, R7, UR6, R24.reuse ;  /* 0x0000000607147c24 */ /* 0x104fe2000f8e0218 */
[----:B------:R-:W-:Y:S01]  /*0300*/  IADD3.X R19, PT, PT, RZ, R19, RZ, P0, !PT ;  /* 0x00000013ff137210 */ /* 0x000fe200007fe4ff */
[----:B------:R-:W-:Y:S01]  /*0310*/  IMAD R22, R5, UR6, R24 ;  /* 0x0000000605167c24 */ /* 0x000fe2000f8e0218 */
[----:B---3--:R-:W-:-:S12]  /*0320*/  UIADD3 UR4, UPT, UPT, -UR4, URZ, URZ ;  /* 0x000000ff04047290 */ /* 0x008fd8000fffe1ff */
.L_x_2:
[----:B------:R-:W0:Y:S01]  /*0330*/  LDC.64 R6, c[0x0][0x3a0] ;  /* 0x0000e800ff067b82 */ /* 0x000e220000000a00 */
[----:B------:R-:W-:Y:S02]  /*0340*/  ISETP.GE.OR P2, PT, R17, UR7, P1 ;  /* 0x0000000711007c0c */ /* 0x000fe40008f46670 */
[----:B------:R-:W-:-:S11]  /*0350*/  CS2R R28, SRZ ;  /* 0x00000000001c7805 */ /* 0x000fd6000001ff00 */
[----:B------:R-:W1:Y:S01]  /*0360*/  @!P2 LDC.64 R10, c[0x0][0x380] ;  /* 0x0000e000ff0aab82 */ /* 0x000e620000000a00 */
[----:B0-----:R-:W-:-:S04]  /*0370*/  ISETP.GE.AND P0, PT, R24, R7, PT ;  /* 0x000000071800720c */ /* 0x001fc80003f06270 */
[----:B------:R-:W-:Y:S01]  /*0380*/  ISETP.GE.OR P3, PT, R5, R6, P0 ;  /* 0x000000060500720c */ /* 0x000fe20000766670 */
[----:B-1----:R-:W-:-:S12]  /*0390*/  @!P2 IMAD.WIDE.U32 R10, R16, 0x4, R10 ;  /* 0x00000004100aa825 */ /* 0x002fd800078e000a */
[----:B------:R-:W0:Y:S01]  /*03a0*/  @!P3 LDC.64 R8, c[0x0][0x388] ;  /* 0x0000e200ff08bb82 */ /* 0x000e220000000a00 */
[----:B------:R-:W2:Y:S01]  /*03b0*/  @!P2 LDG.E R28, desc[UR10][R10.64] ;  /* 0x0000000a0a1ca981 */ /* 0x000ea2000c1e1900 */
[----:B0-----:R-:W-:-:S05]  /*03c0*/  @!P3 IMAD.WIDE R8, R22, 0x4, R8 ;  /* 0x000000041608b825 */ /* 0x001fca00078e0208 */
[----:B------:R-:W3:Y:S04]  /*03d0*/  @!P3 LDG.E R29, desc[UR10][R8.64] ;  /* 0x0000000a081db981 */ /* 0x000ee8000c1e1900 */
[----:B--2---:R-:W-:Y:S04]  /*03e0*/  STS [R23], R28 ;  /* 0x0000001c17007388 */ /* 0x004fe80000000800 */
[----:B---3--:R-:W-:Y:S01]  /*03f0*/  STS [R3], R29 ;  /* 0x0000001d03007388 */ /* 0x008fe20000000800 */
[----:B------:R-:W-:Y:S06]  /*0400*/  BAR.SYNC.DEFER_BLOCKING 0x0 ;  /* 0x0000000000007b1d */ /* 0x000fec0000010000 */
[----:B------:R-:W-:Y:S04]  /*0410*/  LDS R8, [R4] ;  /* 0x0000000004087984 */ /* 0x000fe80000000800 */
[----:B------:R-:W0:Y:S04]  /*0420*/  LDS.128 R12, [R2] ;  /* 0x00000000020c7984 */ /* 0x000e280000000c00 */
[----:B------:R-:W1:Y:S04]  /*0430*/  LDS R9, [R4+0x20] ;  /* 0x0000200004097984 */ /* 0x000e680000000800 */
[----:B------:R-:W2:Y:S04]  /*0440*/  LDS R10, [R4+0x40] ;  /* 0x00004000040a7984 */ /* 0x000ea80000000800 */
[----:B------:R-:W3:Y:S01]  /*0450*/  LDS R26, [R4+0x60] ;  /* 0x00006000041a7984 */ /* 0x000ee20000000800 */
[----:B0-----:R-:W-:-:S03]  /*0460*/  FFMA R12, R12, R8, R27 ;  /* 0x000000080c0c7223 */ /* 0x001fc6000000001b */
[----:B------:R-:W-:Y:S01]  /*0470*/  LDS R27, [R4+0x80] ;  /* 0x00008000041b7984 */ /* 0x000fe20000000800 */
[----:B-1----:R-:W-:-:S04]  /*0480*/  FFMA R13, R9, R13, R12 ;  /* 0x0000000d090d7223 */ /* 0x002fc8000000000c */
[----:B--2---:R-:W-:Y:S02]  /*0490*/  FFMA R13, R10, R14, R13 ;  /* 0x0000000e0a0d7223 */ /* 0x004fe4000000000d */
[----:B------:R-:W0:Y:S04]  /*04a0*/  LDS.128 R8, [R2+0x10] ;  /* 0x0000100002087984 */ /* 0x000e280000000c00 */
[----:B------:R-:W1:Y:S01]  /*04b0*/  LDS R14, [R4+0xa0] ;  /* 0x0000a000040e7984 */ /* 0x000e620000000800 */
[----:B---3--:R-:W-:Y:S01]  /*04c0*/  FFMA R15, R26, R15, R13 ;  /* 0x0000000f1a0f7223 */ /* 0x008fe2000000000d */
[----:B------:R-:W-:-:S05]  /*04d0*/  VIADD R13, R5, 0x8 ;  /* 0x00000008050d7836 */ /* 0x000fca0000000000 */
[----:B------:R-:W-:Y:S02]  /*04e0*/  ISETP.GE.OR P0, PT, R13, R6, P0 ;  /* 0x000000060d00720c */ /* 0x000fe40000706670 */
[----:B------:R-:W-:-:S04]  /*04f0*/  IADD3 R6, PT, PT, R17, 0x8, RZ ;  /* 0x0000000811067810 */ /* 0x000fc80007ffe0ff */
[----:B------:R-:W-:Y:S02]  /*0500*/  ISETP.GE.OR P2, PT, R6, UR7, P1 ;  /* 0x0000000706007c0c */ /* 0x000fe40008f46670 */
[----:B------:R-:W-:Y:S05]  /*0510*/  LDS R6, [R4+0xe0] ;  /* 0x0000e00004067984 */ /* 0x000fea0000000800 */
[----:B------:R-:W2:Y:S01]  /*0520*/  @!P0 LDC.64 R12, c[0x0][0x388] ;  /* 0x0000e200ff0c8b82 */ /* 0x000ea20000000a00 */
[----:B0-----:R-:W-:-:S04]  /*0530*/  FFMA R15, R8, R27, R15 ;  /* 0x0000001b080f7223 */ /* 0x001fc8000000000f */
[----:B-1----:R-:W-:Y:S02]  /*0540*/  FFMA R15, R14, R9, R15 ;  /* 0x000000090e0f7223 */ /* 0x002fe4000000000f */
[----:B------:R-:W0:Y:S01]  /*0550*/  LDS R14, [R4+0xc0] ;  /* 0x0000c000040e7984 */ /* 0x000e220000000800 */
[----:B------:R-:W-:Y:S01]  /*0560*/  HFMA2 R26, -RZ, RZ, 0, 0 ;  /* 0x00000000ff1a7431 */ /* 0x000fe200000001ff */
[----:B------:R-:W-:Y:S01]  /*0570*/  BAR.SYNC.DEFER_BLOCKING 0x0 ;  /* 0x0000000000007b1d */ /* 0x000fe20000010000 */
[----:B------:R-:W-:Y:S01]  /*0580*/  MOV R28, RZ ;  /* 0x000000ff001c7202 */ /* 0x000fe20000000f00 */
[----:B--2---:R-:W-:-:S04]  /*0590*/  @!P0 IMAD.WIDE R8, R20, 0x4, R12 ;  /* 0x0000000414088825 */ /* 0x004fc800078e020c */
[----:B------:R1:W2:Y:S04]  /*05a0*/  @!P2 LDG.E R26, desc[UR10][R18.64] ;  /* 0x0000000a121aa981 */ /* 0x0002a8000c1e1900 */
[----:B------:R-:W3:Y:S01]  /*05b0*/  @!P0 LDG.E R28, desc[UR10][R8.64] ;  /* 0x0000000a081c8981 */ /* 0x000ee2000c1e1900 */
[----:B0-----:R-:W-:-:S04]  /*05c0*/  FFMA R10, R14, R10, R15 ;  /* 0x0000000a0e0a7223 */ /* 0x001fc8000000000f */
[----:B------:R-:W-:Y:S01]  /*05d0*/  FFMA R11, R6, R11, R10 ;  /* 0x0000000b060b7223 */ /* 0x000fe2000000000a */
[----:B------:R-:W-:-:S04]  /*05e0*/  UIADD3 UR4, UPT, UPT, UR4, 0x2, URZ ;  /* 0x0000000204047890 */ /* 0x000fc8000fffe0ff */
[----:B------:R-:W-:Y:S01]  /*05f0*/  UISETP.NE.AND UP0, UPT, UR4, URZ, UPT ;  /* 0x000000ff0400728c */ /* 0x000fe2000bf05270 */
[----:B-1----:R-:W-:Y:S01]  /*0600*/  IADD3 R18, P0, PT, R18, 0x40, RZ ;  /* 0x0000004012127810 */ /* 0x002fe20007f1e0ff */
[C---:B------:R-:W-:Y:S01]  /*0610*/  IMAD R20, R7.reuse, 0x10, R20 ;  /* 0x0000001007147824 */ /* 0x040fe200078e0214 */
[----:B------:R-:W-:Y:S02]  /*0620*/  LEA R22, R7, R22, 0x4 ;  /* 0x0000001607167211 */ /* 0x000fe400078e20ff */
[----:B------:R-:W-:Y:S02]  /*0630*/  IADD3 R17, PT, PT, R17, 0x10, RZ ;  /* 0x0000001011117810 */ /* 0x000fe40007ffe0ff */
[----:B------:R-:W-:Y:S02]  /*0640*/  IADD3 R5, PT, PT, R5, 0x10, RZ ;  /* 0x0000001005057810 */ /* 0x000fe40007ffe0ff */
[----:B------:R-:W-:Y:S02]  /*0650*/  IADD3.X R19, PT, PT, RZ, R19, RZ, P0, !PT ;  /* 0x00000013ff137210 */ /* 0x000fe400007fe4ff */
[----:B------:R-:W-:Y:S01]  /*0660*/  IADD3 R16, PT, PT, R16, 0x10, RZ ;  /* 0x0000001010107810 */ /* 0x000fe20007ffe0ff */
[----:B------:R-:W-:Y:S01]  /*0670*/  UIADD3 UR5, UPT, UPT, UR5, 0x10, URZ ;  /* 0x0000001005057890 */ /* 0x000fe2000fffe0ff */
        /* <DEDUP_REMOVED lines=10> */
[----:B-1----:R-:W-:-:S03]  /*0720*/  FFMA R12, R9, R13, R12 ;  /* 0x0000000d090c7223 */ /* 0x002fc6000000000c */
[----:B------:R-:W-:Y:S04]  /*0730*/  LDS R13, [R4+0x80] ;  /* 0x00008000040d7984 */ /* 0x000fe80000000800 */
[----:B------:R-:W0:Y:S01]  /*0740*/  LDS.128 R8, [R2+0x10] ;  /* 0x0000100002087984 */ /* 0x000e220000000c00 */
[----:B--2---:R-:W-:-:S03]  /*0750*/  FFMA R29, R29, R14, R12 ;  /* 0x0000000e1d1d7223 */ /* 0x004fc6000000000c */
[----:B------:R-:W1:Y:S01]  /*0760*/  LDS R12, [R4+0xa0] ;  /* 0x0000a000040c7984 */ /* 0x000e620000000800 */
[----:B---3--:R-:W-:-:S03]  /*0770*/  FFMA R15, R6, R15, R29 ;  /* 0x0000000f060f7223 */ /* 0x008fc6000000001d */
[----:B------:R-:W2:Y:S01]  /*0780*/  LDS R29, [R4+0xe0] ;  /* 0x0000e000041d7984 */ /* 0x000ea20000000800 */
[----:B0-----:R-:W-:-:S04]  /*0790*/  FFMA R8, R8, R13, R15 ;  /* 0x0000000d08087223 */ /* 0x001fc8000000000f */
[----:B-1----:R-:W-:-:S04]  /*07a0*/  FFMA R8, R12, R9, R8 ;  /* 0x000000090c087223 */ /* 0x002fc80000000008 */
[----:B------:R-:W-:-:S04]  /*07b0*/  FFMA R8, R27, R10, R8 ;  /* 0x0000000a1b087223 */ /* 0x000fc80000000008 */
[----:B--2---:R-:W-:Y:S01]  /*07c0*/  FFMA R27, R29, R11, R8 ;  /* 0x0000000b1d1b7223 */ /* 0x004fe20000000008 */
[----:B------:R-:W-:Y:S06]  /*07d0*/  BAR.SYNC.DEFER_BLOCKING 0x0 ;  /* 0x0000000000007b1d */ /* 0x000fec0000010000 */
[----:B------:R-:W-:Y:S05]  /*07e0*/  BRA.U UP0, `(.L_x_2) ;  /* 0xfffffff900d07547 */ /* 0x000fea000b83ffff */
[----:B------:R-:W-:-:S12]  /*07f0*/  UIADD3 UR4, UPT, UPT, UR5, -0x8, URZ ;  /* 0xfffffff805047890 */ /* 0x000fd8000fffe0ff */
.L_x_1:
[----:B------:R-:W-:-:S09]  /*0800*/  ULOP3.LUT UP0, URZ, UR8, 0x8, URZ, 0xc0, !UPT ;  /* 0x0000000808ff7892 */ /* 0x000fd2000f80c0ff */
[----:B------:R-:W-:Y:S05]  /*0810*/  BRA.U UP0, `(.L_x_0) ;  /* 0x0000000100a47547 */ /* 0x000fea000b800000 */
[----:B------:R-:W0:Y:S01]  /*0820*/  S2R R5, SR_TID.Y ;  /* 0x0000000000057919 */ /* 0x000e220000002200 */
[----:B------:R-:W1:Y:S01]  /*0830*/  LDCU.64 UR8, c[0x0][0x3a0] ;  /* 0x00007400ff0877ac */ /* 0x000e620008000a00 */
[----:B------:R-:W-:Y:S01]  /*0840*/  VIADD R0, R0, UR4 ;  /* 0x0000000400007c36 */ /* 0x000fe20008000000 */
[----:B------:R-:W-:Y:S01]  /*0850*/  MOV R16, RZ ;  /* 0x000000ff00107202 */ /* 0x000fe20000000f00 */
[----:B------:R-:W2:Y:S03]  /*0860*/  LDCU UR5, c[0x0][0x398] ;  /* 0x00007300ff0577ac */ /* 0x000ea60008000800 */
[----:B------:R-:W-:-:S04]  /*0870*/  ISETP.GE.AND P0, PT, R0, UR7, PT ;  /* 0x0000000700007c0c */ /* 0x000fc8000bf06270 */
[----:B--2---:R-:W-:Y:S02]  /*0880*/  ISETP.GE.OR P0, PT, R25, UR5, P0 ;  /* 0x0000000519007c0c */ /* 0x004fe40008706670 */
[----:B0-----:R-:W-:-:S04]  /*0890*/  IADD3 R5, PT, PT, R5, UR4, RZ ;  /* 0x0000000405057c10 */ /* 0x001fc8000fffe0ff */
[----:B-1----:R-:W-:-:S07]  /*08a0*/  ISETP.GE.AND P1, PT, R5, UR8, PT ;  /* 0x0000000805007c0c */ /* 0x002fce000bf26270 */
[----:B------:R-:W0:Y:S01]  /*08b0*/  @!P0 LDC.64 R12, c[0x0][0x380] ;  /* 0x0000e000ff0c8b82 */ /* 0x000e220000000a00 */
[----:B------:R-:W-:Y:S01]  /*08c0*/  @!P0 IADD3 R21, PT, PT, R21, R0, RZ ;  /* 0x0000000015158210 */ /* 0x000fe20007ffe0ff */
[----:B------:R-:W-:Y:S01]  /*08d0*/  HFMA2 R0, -RZ, RZ, 0, 0 ;  /* 0x00000000ff007431 */ /* 0x000fe200000001ff */
[----:B------:R-:W-:-:S13]  /*08e0*/  ISETP.GE.OR P1, PT, R24, UR9, P1 ;  /* 0x0000000918007c0c */ /* 0x000fda0008f26670 */
[----:B------:R-:W1:Y:S01]  /*08f0*/  @!P1 LDC.64 R6, c[0x0][0x388] ;  /* 0x0000e200ff069b82 */ /* 0x000e620000000a00 */
[----:B------:R-:W-:Y:S02]  /*0900*/  @!P1 IMAD R5, R5, UR9, R24 ;  /* 0x0000000905059c24 */ /* 0x000fe4000f8e0218 */
[----:B0-----:R-:W-:-:S05]  /*0910*/  @!P0 IMAD.WIDE.U32 R12, R21, 0x4, R12 ;  /* 0x00000004150c8825 */ /* 0x001fca00078e000c */
[----:B------:R-:W2:Y:S01]  /*0920*/  @!P0 LDG.E R0, desc[UR10][R12.64] ;  /* 0x0000000a0c008981 */ /* 0x000ea2000c1e1900 */
[----:B-1----:R-:W-:-:S05]  /*0930*/  @!P1 IMAD.WIDE R6, R5, 0x4, R6 ;  /* 0x0000000405069825 */ /* 0x002fca00078e0206 */
        /* <DEDUP_REMOVED lines=8> */
[----:B------:R-:W3:Y:S04]  /*09c0*/  LDS R19, [R4+0x60] ;  /* 0x0000600004137984 */ /* 0x000ee80000000800 */
[----:B------:R-:W-:Y:S04]  /*09d0*/  LDS R20, [R4+0x80] ;  /* 0x0000800004147984 */ /* 0x000fe80000000800 */
[----:B------:R-:W4:Y:S04]  /*09e0*/  LDS.128 R12, [R2+0x10] ;  /* 0x00001000020c7984 */ /* 0x000f280000000c00 */
[----:B------:R-:W5:Y:S04]  /*09f0*/  LDS R7, [R4+0xa0] ;  /* 0x0000a00004077984 */ /* 0x000f680000000800 */
[----:B------:R-:W5:Y:S04]  /*0a00*/  LDS R0, [R4+0xc0] ;  /* 0x0000c00004007984 */ /* 0x000f680000000800 */
[----:B------:R-:W5:Y:S01]  /*0a10*/  LDS R3, [R4+0xe0] ;  /* 0x0000e00004037984 */ /* 0x000f620000000800 */
[----:B0-----:R-:W-:-:S04]  /*0a20*/  FFMA R8, R8, R5, R27 ;  /* 0x0000000508087223 */ /* 0x001fc8000000001b */
[----:B-1----:R-:W-:-:S04]  /*0a30*/  FFMA R9, R17, R9, R8 ;  /* 0x0000000911097223 */ /* 0x002fc80000000008 */
[----:B--2---:R-:W-:-:S04]  /*0a40*/  FFMA R10, R18, R10, R9 ;  /* 0x0000000a120a7223 */ /* 0x004fc80000000009 */
[----:B---3--:R-:W-:-:S04]  /*0a50*/  FFMA R11, R19, R11, R10 ;  /* 0x0000000b130b7223 */ /* 0x008fc8000000000a */
[----:B----4-:R-:W-:-:S04]  /*0a60*/  FFMA R12, R12, R20, R11 ;  /* 0x000000140c0c7223 */ /* 0x010fc8000000000b */
[----:B-----5:R-:W-:-:S04]  /*0a70*/  FFMA R7, R7, R13, R12 ;  /* 0x0000000d07077223 */ /* 0x020fc8000000000c */
[----:B------:R-:W-:-:S04]  /*0a80*/  FFMA R0, R0, R14, R7 ;  /* 0x0000000e00007223 */ /* 0x000fc80000000007 */
[----:B------:R-:W-:Y:S01]  /*0a90*/  FFMA R27, R3, R15, R0 ;  /* 0x0000000f031b7223 */ /* 0x000fe20000000000 */
[----:B------:R-:W-:Y:S06]  /*0aa0*/  BAR.SYNC.DEFER_BLOCKING 0x0 ;  /* 0x0000000000007b1d */ /* 0x000fec0000010000 */
.L_x_0:
[----:B------:R-:W0:Y:S01]  /*0ab0*/  LDCU UR4, c[0x0][0x3a4] ;  /* 0x00007480ff0477ac */ /* 0x000e220008000800 */
[----:B------:R-:W1:Y:S01]  /*0ac0*/  LDCU UR5, c[0x0][0x398] ;  /* 0x00007300ff0577ac */ /* 0x000e620008000800 */
[----:B0-----:R-:W-:-:S04]  /*0ad0*/  ISETP.GE.AND P0, PT, R24, UR4, PT ;  /* 0x0000000418007c0c */ /* 0x001fc8000bf06270 */
[----:B-1----:R-:W-:-:S13]  /*0ae0*/  ISETP.GE.OR P0, PT, R25, UR5, P0 ;  /* 0x0000000519007c0c */ /* 0x002fda0008706670 */
[----:B------:R-:W-:Y:S05]  /*0af0*/  @P0 EXIT ;  /* 0x000000000000094d */ /* 0x000fea0003800000 */
[----:B------:R-:W0:Y:S01]  /*0b00*/  LDC.64 R2, c[0x0][0x390] ;  /* 0x0000e400ff027b82 */ /* 0x000e220000000a00 */
[----:B------:R-:W-:-:S04]  /*0b10*/  IMAD R25, R25, UR4, R24 ;  /* 0x0000000419197c24 */ /* 0x000fc8000f8e0218 */
[----:B0-----:R-:W-:-:S05]  /*0b20*/  IMAD.WIDE R2, R25, 0x4, R2 ;  /* 0x0000000419027825 */ /* 0x001fca00078e0202 */
[----:B------:R-:W-:Y:S01]  /*0b30*/  STG.E desc[UR10][R2.64], R27 ;  /* 0x0000001b02007986 */ /* 0x000fe2000c10190a */
[----:B------:R-:W-:Y:S05]  /*0b40*/  EXIT ;  /* 0x000000000000794d */ /* 0x000fea0003800000 */
.L_x_3:
[----:B------:R-:W-:-:S00]  /*0b50*/  BRA `(.L_x_3) ;  /* 0xfffffffc00fc7947 */ /* 0x000fc0000383ffff */
[----:B------:R-:W-:-:S00]  /*0b60*/  NOP ;  /* 0x0000000000007918 */ /* 0x000fc00000000000 */
        /* <DEDUP_REMOVED lines=9> */
.L_x_25:


//--------------------- .text._Z11conv_kernelPfS_S_S_iiiiiiiiii --------------------------
	.section	.text._Z11conv_kernelPfS_S_S_iiiiiiiiii,"ax",@progbits
	.align	128
        .global         _Z11conv_kernelPfS_S_S_iiiiiiiiii
        .type           _Z11conv_kernelPfS_S_S_iiiiiiiiii,@function
        .size           _Z11conv_kernelPfS_S_S_iiiiiiiiii,(.L_x_26 - _Z11conv_kernelPfS_S_S_iiiiiiiiii)
        .other          _Z11conv_kernelPfS_S_S_iiiiiiiiii,@"STO_CUDA_ENTRY STV_DEFAULT"
_Z11conv_kernelPfS_S_S_iiiiiiiiii:
.text._Z11conv_kernelPfS_S_S_iiiiiiiiii:
[----:B------:R-:W-:Y:S01]  /*0000*/  LDC R1, c[0x0][0x37c] ;  /* 0x0000df00ff017b82 */ /* 0x000fe20000000800 */
[----:B------:R-:W0:Y:S07]  /*0010*/  S2R R3, SR_TID.Y ;  /* 0x0000000000037919 */ /* 0x000e2e0000002200 */
[----:B------:R-:W0:Y:S01]  /*0020*/  S2UR UR4, SR_CTAID.Y ;  /* 0x00000000000479c3 */ /* 0x000e220000002600 */
[----:B------:R-:W1:Y:S01]  /*0030*/  LDCU UR7, c[0x0][0x3c0] ;  /* 0x00007800ff0777ac */ /* 0x000e620008000800 */
[----:B------:R-:W2:Y:S01]  /*0040*/  S2R R5, SR_TID.X ;  /* 0x0000000000057919 */ /* 0x000ea20000002100 */
[----:B------:R-:W3:Y:S01]  /*0050*/  LDCU UR8, c[0x0][0x3b0] ;  /* 0x00007600ff0877ac */ /* 0x000ee20008000800 */
[----:B------:R-:W4:Y:S04]  /*0060*/  S2R R7, SR_TID.Z ;  /* 0x0000000000077919 */ /* 0x000f280000002300 */
[----:B------:R-:W0:Y:S08]  /*0070*/  LDC R0, c[0x0][0x364] ;  /* 0x0000d900ff007b82 */ /* 0x000e300000000800 */
[----:B------:R-:W2:Y:S08]  /*0080*/  S2UR UR5, SR_CTAID.X ;  /* 0x00000000000579c3 */ /* 0x000eb00000002500 */
[----:B------:R-:W2:Y:S08]  /*0090*/  LDC R2, c[0x0][0x360] ;  /* 0x0000d800ff027b82 */ /* 0x000eb00000000800 */
[----:B------:R-:W4:Y:S01]  /*00a0*/  S2UR UR6, SR_CTAID.Z ;  /* 0x00000000000679c3 */ /* 0x000f220000002700 */
[----:B0-----:R-:W-:-:S07]  /*00b0*/  IMAD R0, R0, UR4, R3 ;  /* 0x0000000400007c24 */ /* 0x001fce000f8e0203 */
[----:B------:R-:W4:Y:S01]  /*00c0*/  LDC R4, c[0x0][0x368] ;  /* 0x0000da00ff047b82 */ /* 0x000f220000000800 */
[----:B--2---:R-:W-:-:S05]  /*00d0*/  IMAD R3, R2, UR5, R5 ;  /* 0x0000000502037c24 */ /* 0x004fca000f8e0205 */
[----:B------:R-:W-:-:S04]  /*00e0*/  VIMNMX R5, PT, PT, R0, R3, !PT ;  /* 0x0000000300057248 */ /* 0x000fc80007fe0100 */
[----:B-1----:R-:W-:Y:S01]  /*00f0*/  ISETP.GE.AND P0, PT, R5, UR7, PT ;  /* 0x0000000705007c0c */ /* 0x002fe2000bf06270 */
[----:B----4-:R-:W-:-:S05]  /*0100*/  IMAD R2, R4, UR6, R7 ;  /* 0x0000000604027c24 */ /* 0x010fca000f8e0207 */
[----:B---3--:R-:W-:-:S13]  /*0110*/  ISETP.GE.OR P0, PT, R2, UR8, P0 ;  /* 0x0000000802007c0c */ /* 0x008fda0008706670 */
[----:B------:R-:W-:Y:S05]  /*0120*/  @P0 EXIT ;  /* 0x000000000000094d */ /* 0x000fea0003800000 */
[----:B------:R-:W0:Y:S02]  /*0130*/  LDC R5, c[0x0][0x3a0] ;  /* 0x0000e800ff057b82 */ /* 0x000e240000000800 */
[----:B0-----:R-:W-:-:S13]  /*0140*/  ISETP.GE.AND P0, PT, R5, 0x1, PT ;  /* 0x000000010500780c */ /* 0x001fda0003f06270 */
[----:B------:R-:W-:Y:S05]  /*0150*/  @!P0 EXIT ;  /* 0x000000000000894d */ /* 0x000fea0003800000 */
[----:B------:R-:W0:Y:S01]  /*0160*/  LDC.64 R6, c[0x0][0x390] ;  /* 0x0000e400ff067b82 */ /* 0x000e220000000a00 */
[----:B------:R-:W1:Y:S01]  /*0170*/  LDCU.64 UR16, c[0x0][0x358] ;  /* 0x00006b00ff1077ac */ /* 0x000e620008000a00 */
[----:B------:R-:W2:Y:S01]  /*0180*/  LDCU UR4, c[0x0][0x3b4] ;  /* 0x00007680ff0477ac */ /* 0x000ea20008000800 */
[----:B0-----:R-:W-:-:S05]  /*0190*/  IMAD.WIDE.U32 R6, R2, 0x4, R6 ;  /* 0x0000000402067825 */ /* 0x001fca00078e0006 */
[----:B-1----:R0:W5:Y:S01]  /*01a0*/  LDG.E R4, desc[UR16][R6.64] ;  /* 0x0000001006047981 */ /* 0x002162000c1e1900 */
[----:B--2---:R-:W-:-:S09]  /*01b0*/  UISETP.GE.AND UP0, UPT, UR4, 0x1, UPT ;  /* 0x000000010400788c */ /* 0x004fd2000bf06270 */
[----:B0-----:R-:W-:Y:S05]  /*01c0*/  BRA.U !UP0, `(.L_x_4) ;  /* 0x0000001108e47547 */ /* 0x001fea000b800000 */
[----:B------:R-:W0:Y:S02]  /*01d0*/  LDCU UR4, c[0x0][0x3b8] ;  /* 0x00007700ff0477ac */ /* 0x000e240008000800 */
[----:B0-----:R-:W-:-:S09]  /*01e0*/  UISETP.GE.AND UP0, UPT, UR4, 0x1, UPT ;  /* 0x000000010400788c */ /* 0x001fd2000bf06270 */
[----:B------:R-:W-:Y:S05]  /*01f0*/  BRA.U !UP0, `(.L_x_5) ;  /* 0x0000000d08f87547 */ /* 0x000fea000b800000 */
[----:B------:R-:W0:Y:S02]  /*0200*/  LDC R8, c[0x0][0x3bc] ;  /* 0x0000ef00ff087b82 */ /* 0x000e240000000800 */
[----:B0-----:R-:W-:-:S13]  /*0210*/  ISETP.GE.AND P0, PT, R8, 0x1, PT ;  /* 0x000000010800780c */ /* 0x001fda0003f06270 */
[----:B------:R-:W-:Y:S05]  /*0220*/  @!P0 BRA `(.L_x_6) ;  /* 0x0000000c000c8947 */ /* 0x000fea0003800000 */
[----:B------:R-:W0:Y:S01]  /*0230*/  LDCU.128 UR12, c[0x0][0x380] ;  /* 0x00007000ff0c77ac */ /* 0x000e220008000c00 */
[C---:B------:R-:W-:Y:S02]  /*0240*/  LOP3.LUT R5, R8.reuse, 0xf, RZ, 0xc0, !PT ;  /* 0x0000000f08057812 */ /* 0x040fe400078ec0ff */
[----:B------:R-:W-:Y:S01]  /*0250*/  LOP3.LUT R6, R8, 0x7, RZ, 0xc0, !PT ;  /* 0x0000000708067812 */ /* 0x000fe200078ec0ff */
[----:B------:R-:W1:Y:S01]  /*0260*/  LDCU UR4, c[0x0][0x3c4] ;  /* 0x00007880ff0477ac */ /* 0x000e620008000800 */
[----:B------:R-:W-:Y:S02]  /*0270*/  IADD3 R7, PT, PT, R5, -0x1, RZ ;  /* 0xffffffff05077810 */ /* 0x000fe40007ffe0ff */
[----:B------:R-:W-:Y:S02]  /*0280*/  IADD3 R9, PT, PT, R6, -0x1, RZ ;  /* 0xffffffff06097810 */ /* 0x000fe40007ffe0ff */
[----:B------:R-:W-:Y:S02]  /*0290*/  ISETP.GE.U32.AND P0, PT, R7, 0x7, PT ;  /* 0x000000070700780c */ /* 0x000fe40003f06070 */
[----:B------:R-:W-:-:S02]  /*02a0*/  LOP3.LUT R7, R8, 0x7ffffff0, RZ, 0xc0, !PT ;  /* 0x7ffffff008077812 */ /* 0x000fc400078ec0ff */
[----:B------:R-:W-:Y:S02]  /*02b0*/  LOP3.LUT R8, R8, 0x3, RZ, 0xc0, !PT ;  /* 0x0000000308087812 */ /* 0x000fe400078ec0ff */
[----:B------:R-:W-:Y:S02]  /*02c0*/  IADD3 R10, PT, PT, -R7, RZ, RZ ;  /* 0x000000ff070a7210 */ /* 0x000fe40007ffe1ff */
[----:B------:R-:W-:Y:S01]  /*02d0*/  ISETP.GE.U32.AND P1, PT, R9, 0x3, PT ;  /* 0x000000030900780c */ /* 0x000fe20003f26070 */
[----:B0-----:R-:W-:Y:S02]  /*02e0*/  UIADD3 UR9, UP0, UPT, UR12, 0x20, URZ ;  /* 0x000000200c097890 */ /* 0x001fe4000ff1e0ff */
[----:B------:R-:W-:Y:S01]  /*02f0*/  UIADD3 UR7, UP1, UPT, UR14, 0x20, URZ ;  /* 0x000000200e077890 */ /* 0x000fe2000ff3e0ff */
[----:B-1----:R-:W-:Y:S01]  /*0300*/  IMAD R9, R3, UR4, RZ ;  /* 0x0000000403097c24 */ /* 0x002fe2000f8e02ff */
[----:B------:R-:W-:Y:S02]  /*0310*/  UIADD3.X UR10, UPT, UPT, URZ, UR13, URZ, UP0, !UPT ;  /* 0x0000000dff0a7290 */ /* 0x000fe400087fe4ff */
[----:B------:R-:W-:Y:S01]  /*0320*/  UIADD3.X UR8, UPT, UPT, URZ, UR15, URZ, UP1, !UPT ;  /* 0x0000000fff087290 */ /* 0x000fe20008ffe4ff */
[----:B------:R-:W-:-:S11]  /*0330*/  UMOV UR4, URZ ;  /* 0x000000ff00047c82 */ /* 0x000fd60008000000 */
.L_x_14:
[----:B0----5:R-:W-:Y:S01]  /*0340*/  MOV R20, R4 ;  /* 0x0000000400147202 */ /* 0x021fe20000000f00 */
[----:B------:R-:W-:-:S06]  /*0350*/  UMOV UR5, URZ ;  /* 0x000000ff00057c82 */ /* 0x000fcc0008000000 */
.L_x_13:
[----:B------:R-:W0:Y:S01]  /*0360*/  LDC R11, c[0x0][0x3b4] ;  /* 0x0000ed00ff0b7b82 */ /* 0x000e220000000800 */
[----:B------:R-:W1:Y:S01]  /*0370*/  LDCU UR6, c[0x0][0x3a4] ;  /* 0x00007480ff0677ac */ /* 0x000e620008000800 */
[----:B------:R-:W2:Y:S06]  /*0380*/  LDCU UR11, c[0x0][0x3a8] ;  /* 0x00007500ff0b77ac */ /* 0x000eac0008000800 */
[----:B------:R-:W3:Y:S01]  /*0390*/  LDC R15, c[0x0][0x3c4] ;  /* 0x0000f100ff0f7b82 */ /* 0x000ee20000000800 */
[----:B-1----:R-:W-:-:S04]  /*03a0*/  UIMAD UR6, UR4, UR6, UR5 ;  /* 0x00000006040672a4 */ /* 0x002fc8000f8e0205 */
[----:B--2---:R-:W-:Y:S01]  /*03b0*/  UIMAD UR6, UR6, UR11, URZ ;  /* 0x0000000b060672a4 */ /* 0x004fe2000f8e02ff */
[----:B0-----:R-:W-:Y:S01]  /*03c0*/  IMAD R13, R2, R11, UR5 ;  /* 0x00000005020d7e24 */ /* 0x001fe2000f8e020b */
[----:B------:R-:W-:-:S06]  /*03d0*/  UIADD3 UR5, UPT, UPT, UR5, 0x1, URZ ;  /* 0x0000000105057890 */ /* 0x000fcc000fffe0ff */
[----:B------:R-:W-:Y:S01]  /*03e0*/  ISETP.NE.AND P2, PT, R11, UR5, PT ;  /* 0x000000050b007c0c */ /* 0x000fe2000bf45270 */
[----:B---3--:R-:W-:Y:S01]  /*03f0*/  IMAD R12, R0, R15, UR6 ;  /* 0x00000006000c7e24 */ /* 0x008fe2000f8e020f */
[----:B------:R-:W-:-:S11]  /*0400*/  UMOV UR6, URZ ;  /* 0x000000ff00067c82 */ /* 0x000fd60008000000 */
.L_x_12:
[----:B------:R-:W0:Y:S01]  /*0410*/  LDC.64 R14, c[0x0][0x3b8] ;  /* 0x0000ee00ff0e7b82 */ /* 0x000e220000000a00 */
[----:B------:R-:W1:Y:S01]  /*0420*/  LDCU UR11, c[0x0][0x3ac] ;  /* 0x00007580ff0b77ac */ /* 0x000e620008000800 */
[----:B------:R-:W-:Y:S01]  /*0430*/  IADD3 R16, PT, PT, R12, UR6, RZ ;  /* 0x000000060c107c10 */ /* 0x000fe2000fffe0ff */
[----:B------:R-:W-:-:S04]  /*0440*/  HFMA2 R19, -RZ, RZ, 0, 0 ;  /* 0x00000000ff137431 */ /* 0x000fc800000001ff */
[----:B-1----:R-:W-:Y:S01]  /*0450*/  IMAD R11, R16, UR11, R9 ;  /* 0x0000000b100b7c24 */ /* 0x002fe2000f8e0209 */
[----:B0-----:R-:W-:Y:S01]  /*0460*/  ISETP.GE.U32.AND P4, PT, R15, 0x10, PT ;  /* 0x000000100f00780c */ /* 0x001fe20003f86070 */
[----:B------:R-:W-:Y:S01]  /*0470*/  IMAD R18, R13, R14, UR6 ;  /* 0x000000060d127e24 */ /* 0x000fe2000f8e020e */
[----:B------:R-:W-:-:S03]  /*0480*/  UIADD3 UR6, UPT, UPT, UR6, 0x1, URZ ;  /* 0x0000000106067890 */ /* 0x000fc6000fffe0ff */
[----:B------:R-:W-:-:S03]  /*0490*/  IMAD R18, R18, R15, RZ ;  /* 0x0000000f12127224 */ /* 0x000fc600078e02ff */
[----:B------:R-:W-:-:S05]  /*04a0*/  ISETP.NE.AND P3, PT, R14, UR6, PT ;  /* 0x000000060e007c0c */ /* 0x000fca000bf65270 */
[----:B------:R-:W-:Y:S08]  /*04b0*/  @!P4 BRA `(.L_x_7) ;  /* 0x0000000000fcc947 */ /* 0x000ff00003800000 */
[----:B------:R-:W-:Y:S02]  /*04c0*/  MOV R19, R11 ;  /* 0x0000000b00137202 */ /* 0x000fe40000000f00 */
[----:B------:R-:W-:Y:S02]  /*04d0*/  MOV R21, R18 ;  /* 0x0000001200157202 */ /* 0x000fe40000000f00 */
[----:B------:R-:W-:-:S07]  /*04e0*/  MOV R22, R10 ;  /* 0x0000000a00167202 */ /* 0x000fce0000000f00 */
.L_x_8:
[----:B------:R-:W-:Y:S02]  /*04f0*/  MOV R16, UR9 ;  /* 0x0000000900107c02 */ /* 0x000fe40008000f00 */
[----:B------:R-:W-:Y:S02]  /*0500*/  MOV R17, UR10 ;  /* 0x0000000a00117c02 */ /* 0x000fe40008000f00 */
[----:B------:R-:W-:Y:S02]  /*0510*/  MOV R14, UR7 ;  /* 0x00000007000e7c02 */ /* 0x000fe40008000f00 */
[----:B------:R-:W-:Y:S01]  /*0520*/  MOV R15, UR8 ;  /* 0x00000008000f7c02 */ /* 0x000fe20008000f00 */
[----:B------:R-:W-:-:S04]  /*0530*/  IMAD.WIDE R16, R21, 0x4, R16 ;  /* 0x0000000415107825 */ /* 0x000fc800078e0210 */
[----:B------:R-:W-:Y:S01]  /*0540*/  IMAD.WIDE R14, R19, 0x4, R14 ;  /* 0x00000004130e7825 */ /* 0x000fe200078e020e */
[----:B------:R-:W2:Y:S04]  /*0550*/  LDG.E R23, desc[UR16][R16.64+-0x20] ;  /* 0xffffe01010177981 */ /* 0x000ea8000c1e1900 */
[----:B------:R-:W2:Y:S04]  /*0560*/  LDG.E R24, desc[UR16][R14.64+-0x20] ;  /* 0xffffe0100e187981 */ /* 0x000ea8000c1e1900 */
[----:B------:R-:W3:Y:S04]  /*0570*/  LDG.E R25, desc[UR16][R16.64+-0x18] ;  /* 0xffffe81010197981 */ /* 0x000ee8000c1e1900 */
[----:B------:R-:W3:Y:S04]  /*0580*/  LDG.E R26, desc[UR16][R14.64+-0x18] ;  /* 0xffffe8100e1a7981 */ /* 0x000ee8000c1e1900 */
[----:B------:R-:W4:Y:S04]  /*0590*/  LDG.E R27, desc[UR16][R16.64+0x1c] ;  /* 0x00001c10101b7981 */ /* 0x000f28000c1e1900 */
[----:B------:R-:W4:Y:S01]  /*05a0*/  LDG.E R28, desc[UR16][R14.64+0x1c] ;  /* 0x00001c100e1c7981 */ /* 0x000f22000c1e1900 */
[----:B--2---:R-:W-:-:S03]  /*05b0*/  FFMA R23, R23, R24, R20 ;  /* 0x0000001817177223 */ /* 0x004fc60000000014 */
[----:B------:R-:W2:Y:S04]  /*05c0*/  LDG.E R20, desc[UR16][R16.64+-0x1c] ;  /* 0xffffe41010147981 */ /* 0x000ea8000c1e1900 */
[----:B------:R-:W2:Y:S02]  /*05d0*/  LDG.E R24, desc[UR16][R14.64+-0x1c] ;  /* 0xffffe4100e187981 */ /* 0x000ea4000c1e1900 */
[----:B--2---:R-:W-:Y:S02]  /*05e0*/  FFMA R20, R20, R24, R23 ;  /* 0x0000001814147223 */ /* 0x004fe40000000017 */
[----:B------:R-:W2:Y:S04]  /*05f0*/  LDG.E R23, desc[UR16][R16.64+-0x14] ;  /* 0xffffec1010177981 */ /* 0x000ea8000c1e1900 */
[----:B------:R-:W2:Y:S01]  /*0600*/  LDG.E R24, desc[UR16][R14.64+-0x14] ;  /* 0xffffec100e187981 */ /* 0x000ea2000c1e1900 */
[----:B---3--:R-:W-:-:S03]  /*0610*/  FFMA R20, R25, R26, R20 ;  /* 0x0000001a19147223 */ /* 0x008fc60000000014 */
[----:B------:R-:W3:Y:S04]  /*0620*/  LDG.E R25, desc[UR16][R16.64+-0x10] ;  /* 0xfffff01010197981 */ /* 0x000ee8000c1e1900 */
[----:B------:R-:W3:Y:S01]  /*0630*/  LDG.E R26, desc[UR16][R14.64+-0x10] ;  /* 0xfffff0100e1a7981 */ /* 0x000ee2000c1e1900 */
[----:B--2---:R-:W-:-:S03]  /*0640*/  FFMA R20, R23, R24, R20 ;  /* 0x0000001817147223 */ /* 0x004fc60000000014 */
        /* <DEDUP_REMOVED lines=23> */
[----:B------:R-:W-:Y:S01]  /*07c0*/  IADD3 R22, PT, PT, R22, 0x10, RZ ;  /* 0x0000001016167810 */ /* 0x000fe20007ffe0ff */
[----:B--2---:R-:W-:Y:S02]  /*07d0*/  FFMA R20, R23, R24, R20 ;  /* 0x0000001817147223 */ /* 0x004fe40000000014 */
[----:B------:R-:W2:Y:S04]  /*07e0*/  LDG.E R23, desc[UR16][R16.64+0x14] ;  /* 0x0000141010177981 */ /* 0x000ea8000c1e1900 */
[----:B------:R-:W2:Y:S01]  /*07f0*/  LDG.E R24, desc[UR16][R14.64+0x14] ;  /* 0x000014100e187981 */ /* 0x000ea2000c1e1900 */
[----:B---3--:R-:W-:-:S03]  /*0800*/  FFMA R20, R25, R26, R20 ;  /* 0x0000001a19147223 */ /* 0x008fc60000000014 */
[----:B------:R-:W3:Y:S04]  /*0810*/  LDG.E R25, desc[UR16][R16.64+0x18] ;  /* 0x0000181010197981 */ /* 0x000ee8000c1e1900 */
[----:B------:R-:W3:Y:S01]  /*0820*/  LDG.E R26, desc[UR16][R14.64+0x18] ;  /* 0x000018100e1a7981 */ /* 0x000ee2000c1e1900 */
[----:B------:R-:W-:Y:S02]  /*0830*/  ISETP.NE.AND P4, PT, R22, RZ, PT ;  /* 0x000000ff1600720c */ /* 0x000fe40003f85270 */
[----:B------:R-:W-:Y:S02]  /*0840*/  IADD3 R21, PT, PT, R21, 0x10, RZ ;  /* 0x0000001015157810 */ /* 0x000fe40007ffe0ff */
[----:B------:R-:W-:Y:S01]  /*0850*/  IADD3 R19, PT, PT, R19, 0x10, RZ ;  /* 0x0000001013137810 */ /* 0x000fe20007ffe0ff */
[----:B--2---:R-:W-:-:S04]  /*0860*/  FFMA R20, R23, R24, R20 ;  /* 0x0000001817147223 */ /* 0x004fc80000000014 */
[----:B---3--:R-:W-:-:S04]  /*0870*/  FFMA R20, R25, R26, R20 ;  /* 0x0000001a19147223 */ /* 0x008fc80000000014 */
[----:B----4-:R-:W-:Y:S01]  /*0880*/  FFMA R20, R27, R28, R20 ;  /* 0x0000001c1b147223 */ /* 0x010fe20000000014 */
[----:B------:R-:W-:Y:S06]  /*0890*/  @P4 BRA `(.L_x_8) ;  /* 0xfffffffc00144947 */ /* 0x000fec000383ffff */
[----:B------:R-:W-:-:S07]  /*08a0*/  MOV R19, R7 ;  /* 0x0000000700137202 */ /* 0x000fce0000000f00 */
.L_x_7:
[----:B------:R-:W-:-:S13]  /*08b0*/  ISETP.NE.AND P4, PT, R5, RZ, PT ;  /* 0x000000ff0500720c */ /* 0x000fda0003f85270 */
[----:B------:R-:W-:Y:S05]  /*08c0*/  @!P4 BRA `(.L_x_9) ;  /* 0x000000040028c947 */ /* 0x000fea0003800000 */
[----:B------:R-:W-:Y:S01]  /*08d0*/  ISETP.NE.AND P4, PT, R6, RZ, PT ;  /* 0x000000ff0600720c */ /* 0x000fe20003f85270 */
[----:B------:R-:W-:-:S12]  /*08e0*/  @!P0 BRA `(.L_x_10) ;  /* 0x00000000007c8947 */ /* 0x000fd80003800000 */
[----:B------:R-:W0:Y:S01]  /*08f0*/  LDC.64 R16, c[0x0][0x380] ;  /* 0x0000e000ff107b82 */ /* 0x000e220000000a00 */
[-C--:B------:R-:W-:Y:S02]  /*0900*/  IADD3 R21, PT, PT, R18, R19.reuse, RZ ;  /* 0x0000001312157210 */ /* 0x080fe40007ffe0ff */
[----:B------:R-:W-:-:S05]  /*0910*/  IADD3 R23, PT, PT, R11, R19, RZ ;  /* 0x000000130b177210 */ /* 0x000fca0007ffe0ff */
[----:B------:R-:W1:Y:S01]  /*0920*/  LDC.64 R14, c[0x0][0x388] ;  /* 0x0000e200ff0e7b82 */ /* 0x000e620000000a00 */
[----:B0-----:R-:W-:-:S05]  /*0930*/  IMAD.WIDE R16, R21, 0x4, R16 ;  /* 0x0000000415107825 */ /* 0x001fca00078e0210 */
[----:B------:R-:W2:Y:S01]  /*0940*/  LDG.E R21, desc[UR16][R16.64] ;  /* 0x0000001010157981 */ /* 0x000ea2000c1e1900 */
[----:B-1----:R-:W-:-:S03]  /*0950*/  IMAD.WIDE R14, R23, 0x4, R14 ;  /* 0x00000004170e7825 */ /* 0x002fc600078e020e */
[----:B------:R-:W3:Y:S04]  /*0960*/  LDG.E R25, desc[UR16][R16.64+0x8] ;  /* 0x0000081010197981 */ /* 0x000ee8000c1e1900 */
[----:B------:R-:W2:Y:S04]  /*0970*/  LDG.E R22, desc[UR16][R14.64] ;  /* 0x000000100e167981 */ /* 0x000ea8000c1e1900 */
[----:B------:R-:W4:Y:S04]  /*0980*/  LDG.E R23, desc[UR16][R16.64+0x4] ;  /* 0x0000041010177981 */ /* 0x000f28000c1e1900 */
[----:B------:R-:W4:Y:S04]  /*0990*/  LDG.E R24, desc[UR16][R14.64+0x4] ;  /* 0x000004100e187981 */ /* 0x000f28000c1e1900 */
[----:B------:R-:W3:Y:S04]  /*09a0*/  LDG.E R26, desc[UR16][R14.64+0x8] ;  /* 0x000008100e1a7981 */ /* 0x000ee8000c1e1900 */
[----:B------:R-:W5:Y:S04]  /*09b0*/  LDG.E R27, desc[UR16][R16.64+0x1c] ;  /* 0x00001c10101b7981 */ /* 0x000f68000c1e1900 */
[----:B------:R-:W5:Y:S01]  /*09c0*/  LDG.E R28, desc[UR16][R14.64+0x1c] ;  /* 0x00001c100e1c7981 */ /* 0x000f62000c1e1900 */
[----:B--2---:R-:W-:-:S03]  /*09d0*/  FFMA R22, R21, R22, R20 ;  /* 0x0000001615167223 */ /* 0x004fc60000000014 */
[----:B------:R-:W2:Y:S04]  /*09e0*/  LDG.E R21, desc[UR16][R16.64+0xc] ;  /* 0x00000c1010157981 */ /* 0x000ea8000c1e1900 */
[----:B------:R-:W2:Y:S01]  /*09f0*/  LDG.E R20, desc[UR16][R14.64+0xc] ;  /* 0x00000c100e147981 */ /* 0x000ea2000c1e1900 */
[----:B----4-:R-:W-:-:S03]  /*0a00*/  FFMA R22, R23, R24, R22 ;  /* 0x0000001817167223 */ /* 0x010fc60000000016 */
[----:B------:R-:W4:Y:S01]  /*0a10*/  LDG.E R23, desc[UR16][R14.64+0x10] ;  /* 0x000010100e177981 */ /* 0x000f22000c1e1900 */
[----:B---3--:R-:W-:-:S03]  /*0a20*/  FFMA R26, R25, R26, R22 ;  /* 0x0000001a191a7223 */ /* 0x008fc60000000016 */
[----:B------:R-:W4:Y:S04]  /*0a30*/  LDG.E R22, desc[UR16][R16.64+0x10] ;  /* 0x0000101010167981 */ /* 0x000f28000c1e1900 */
[----:B------:R-:W3:Y:S04]  /*0a40*/  LDG.E R24, desc[UR16][R16.64+0x14] ;  /* 0x0000141010187981 */ /* 0x000ee8000c1e1900 */
[----:B------:R-:W3:Y:S01]  /*0a50*/  LDG.E R25, desc[UR16][R14.64+0x14] ;  /* 0x000014100e197981 */ /* 0x000ee2000c1e1900 */
[----:B--2---:R-:W-:-:S03]  /*0a60*/  FFMA R21, R21, R20, R26 ;  /* 0x0000001415157223 */ /* 0x004fc6000000001a */
[----:B------:R-:W2:Y:S04]  /*0a70*/  LDG.E R20, desc[UR16][R16.64+0x18] ;  /* 0x0000181010147981 */ /* 0x000ea8000c1e1900 */
[----:B------:R-:W2:Y:S01]  /*0a80*/  LDG.E R26, desc[UR16][R14.64+0x18] ;  /* 0x000018100e1a7981 */ /* 0x000ea2000c1e1900 */
[----:B----4-:R-:W-:-:S04]  /*0a90*/  FFMA R21, R22, R23, R21 ;  /* 0x0000001716157223 */ /* 0x010fc80000000015 */
[----:B---3--:R-:W-:Y:S01]  /*0aa0*/  FFMA R21, R24, R25, R21 ;  /* 0x0000001918157223 */ /* 0x008fe20000000015 */
[----:B------:R-:W-:-:S03]  /*0ab0*/  IADD3 R19, PT, PT, R19, 0x8, RZ ;  /* 0x0000000813137810 */ /* 0x000fc60007ffe0ff */
[----:B--2---:R-:W-:-:S04]  /*0ac0*/  FFMA R20, R20, R26, R21 ;  /* 0x0000001a14147223 */ /* 0x004fc80000000015 */
[----:B-----5:R-:W-:-:S07]  /*0ad0*/  FFMA R20, R27, R28, R20 ;  /* 0x0000001c1b147223 */ /* 0x020fce0000000014 */
.L_x_10:
        /* <DEDUP_REMOVED lines=11> */
[----:B------:R-:W4:Y:S04]  /*0b90*/  LDG.E R23, desc[UR16][R16.64] ;  /* 0x0000001010177981 */ /* 0x000f28000c1e1900 */
[----:B------:R-:W4:Y:S04]  /*0ba0*/  LDG.E R22, desc[UR16][R14.64] ;  /* 0x000000100e167981 */ /* 0x000f28000c1e1900 */
[----:B------:R-:W2:Y:S04]  /*0bb0*/  LDG.E R24, desc[UR16][R14.64+0x4] ;  /* 0x000004100e187981 */ /* 0x000ea8000c1e1900 */
[----:B------:R-:W3:Y:S04]  /*0bc0*/  LDG.E R26, desc[UR16][R14.64+0x8] ;  /* 0x000008100e1a7981 */ /* 0x000ee8000c1e1900 */
[----:B------:R-:W5:Y:S04]  /*0bd0*/  LDG.E R28, desc[UR16][R16.64+0xc] ;  /* 0x00000c10101c7981 */ /* 0x000f68000c1e1900 */
[----:B------:R-:W5:Y:S01]  /*0be0*/  LDG.E R27, desc[UR16][R14.64+0xc] ;  /* 0x00000c100e1b7981 */ /* 0x000f62000c1e1900 */
[----:B------:R-:W-:Y:S01]  /*0bf0*/  IADD3 R19, PT, PT, R19, 0x4, RZ ;  /* 0x0000000413137810 */ /* 0x000fe20007ffe0ff */
[----:B----4-:R-:W-:-:S04]  /*0c00*/  FFMA R22, R23, R22, R20 ;  /* 0x0000001617167223 */ /* 0x010fc80000000014 */
[----:B--2---:R-:W-:-:S04]  /*0c10*/  FFMA R22, R25, R24, R22 ;  /* 0x0000001819167223 */ /* 0x004fc80000000016 */
[----:B---3--:R-:W-:-:S04]  /*0c20*/  FFMA R21, R21, R26, R22 ;  /* 0x0000001a15157223 */ /* 0x008fc80000000016 */
[----:B-----5:R-:W-:-:S07]  /*0c30*/  FFMA R20, R28, R27, R21 ;  /* 0x0000001b1c147223 */ /* 0x020fce0000000015 */
.L_x_11:
[----:B------:R-:W-:Y:S05]  /*0c40*/  @!P4 BRA `(.L_x_9) ;  /* 0x000000000048c947 */ /* 0x000fea0003800000 */
[----:B------:R-:W0:Y:S01]  /*0c50*/  LDC.64 R14, c[0x0][0x380] ;  /* 0x0000e000ff0e7b82 */ /* 0x000e220000000a00 */
[-C--:B------:R-:W-:Y:S02]  /*0c60*/  IADD3 R21, PT, PT, R18, R19.reuse, RZ ;  /* 0x0000001312157210 */ /* 0x080fe40007ffe0ff */
[----:B------:R-:W-:-:S05]  /*0c70*/  IADD3 R11, PT, PT, R11, R19, RZ ;  /* 0x000000130b0b7210 */ /* 0x000fca0007ffe0ff */
[----:B------:R-:W1:Y:S01]  /*0c80*/  LDC.64 R16, c[0x0][0x388] ;  /* 0x0000e200ff107b82 */ /* 0x000e620000000a00 */
[----:B0-----:R-:W-:-:S04]  /*0c90*/  IMAD.WIDE R14, R21, 0x4, R14 ;  /* 0x00000004150e7825 */ /* 0x001fc800078e020e */
[----:B-1----:R-:W-:Y:S02]  /*0ca0*/  IMAD.WIDE R16, R11, 0x4, R16 ;  /* 0x000000040b107825 */ /* 0x002fe400078e0210 */
[----:B------:R-:W2:Y:S04]  /*0cb0*/  LDG.E R11, desc[UR16][R14.64] ;  /* 0x000000100e0b7981 */ /* 0x000ea8000c1e1900 */
[----:B------:R-:W2:Y:S01]  /*0cc0*/  LDG.E R18, desc[UR16][R16.64] ;  /* 0x0000001010127981 */ /* 0x000ea2000c1e1900 */
[----:B------:R-:W-:Y:S01]  /*0cd0*/  ISETP.NE.AND P4, PT, R8, 0x1, PT ;  /* 0x000000010800780c */ /* 0x000fe20003f85270 */
[----:B--2---:R-:W-:-:S12]  /*0ce0*/  FFMA R20, R11, R18, R20 ;  /* 0x000000120b147223 */ /* 0x004fd80000000014 */
[----:B------:R-:W-:Y:S05]  /*0cf0*/  @!P4 BRA `(.L_x_9) ;  /* 0x00000000001cc947 */ /* 0x000fea0003800000 */
[----:B------:R-:W-:Y:S01]  /*0d00*/  ISETP.NE.AND P4, PT, R8, 0x2, PT ;  /* 0x000000020800780c */ /* 0x000fe20003f85270 */
[----:B------:R-:W2:Y:S04]  /*0d10*/  LDG.E R11, desc[UR16][R14.64+0x4] ;  /* 0x000004100e0b7981 */ /* 0x000ea8000c1e1900 */
[----:B------:R-:W2:Y:S08]  /*0d20*/  LDG.E R18, desc[UR16][R16.64+0x4] ;  /* 0x0000041010127981 */ /* 0x000eb0000c1e1900 */
[----:B------:R-:W3:Y:S04]  /*0d30*/  @P4 LDG.E R19, desc[UR16][R14.64+0x8] ;  /* 0x000008100e134981 */ /* 0x000ee8000c1e1900 */
[----:B------:R-:W3:Y:S01]  /*0d40*/  @P4 LDG.E R21, desc[UR16][R16.64+0x8] ;  /* 0x0000081010154981 */ /* 0x000ee2000c1e1900 */
[----:B--2---:R-:W-:-:S04]  /*0d50*/  FFMA R20, R11, R18, R20 ;  /* 0x000000120b147223 */ /* 0x004fc80000000014 */
[----:B---3--:R-:W-:-:S07]  /*0d60*/  @P4 FFMA R20, R19, R21, R20 ;  /* 0x0000001513144223 */ /* 0x008fce0000000014 */
.L_x_9:
[----:B------:R-:W-:Y:S05]  /*0d70*/  @P3 BRA `(.L_x_12) ;  /* 0xfffffff400a43947 */ /* 0x000fea000383ffff */
[----:B------:R-:W-:Y:S05]  /*0d80*/  @P2 BRA `(.L_x_13) ;  /* 0xfffffff400742947 */ /* 0x000fea000383ffff */
[----:B------:R-:W0:Y:S01]  /*0d90*/  LDC R11, c[0x0][0x3b0] ;  /* 0x0000ec00ff0b7b82 */ /* 0x000e220000000800 */
[----:B------:R-:W1:Y:S07]  /*0da0*/  LDCU UR5, c[0x0][0x3c0] ;  /* 0x00007800ff0577ac */ /* 0x000e6e0008000800 */
[----:B------:R-:W2:Y:S08]  /*0db0*/  LDC R15, c[0x0][0x3a0] ;  /* 0x0000e800ff0f7b82 */ /* 0x000eb00000000800 */
[----:B------:R-:W3:Y:S01]  /*0dc0*/  LDC.64 R12, c[0x0][0x398] ;  /* 0x0000e600ff0c7b82 */ /* 0x000ee20000000a00 */
[----:B0-----:R-:W-:Y:S01]  /*0dd0*/  IMAD R11, R11, UR4, R2 ;  /* 0x000000040b0b7c24 */ /* 0x001fe2000f8e0202 */
[----:B------:R-:W-:-:S03]  /*0de0*/  UIADD3 UR4, UPT, UPT, UR4, 0x1, URZ ;  /* 0x0000000104047890 */ /* 0x000fc6000fffe0ff */
[----:B-1----:R-:W-:-:S03]  /*0df0*/  IMAD R14, R11, UR5, R0 ;  /* 0x000000050b0e7c24 */ /* 0x002fc6000f8e0200 */
[----:B--2---:R-:W-:Y:S01]  /*0e00*/  ISETP.NE.AND P2, PT, R15, UR4, PT ;  /* 0x000000040f007c0c */ /* 0x004fe2000bf45270 */
[----:B------:R-:W-:-:S04]  /*0e10*/  IMAD R11, R14, UR5, R3 ;  /* 0x000000050e0b7c24 */ /* 0x000fc8000f8e0203 */
[----:B---3--:R-:W-:-:S05]  /*0e20*/  IMAD.WIDE R12, R11, 0x4, R12 ;  /* 0x000000040b0c7825 */ /* 0x008fca00078e020c */
[----:B------:R0:W-:Y:S03]  /*0e30*/  STG.E desc[UR16][R12.64], R20 ;  /* 0x000000140c007986 */ /* 0x0001e6000c101910 */
[----:B------:R-:W-:Y:S05]  /*0e40*/  @!P2 EXIT ;  /* 0x000000000000a94d */ /* 0x000fea0003800000 */
[----:B------:R-:W-:Y:S05]  /*0e50*/  BRA `(.L_x_14) ;  /* 0xfffffff400387947 */ /* 0x000fea000383ffff */
.L_x_6:
[C---:B------:R-:W-:Y:S01]  /*0e60*/  ISETP.GE.U32.AND P0, PT, R5.reuse, 0x4, PT ;  /* 0x000000040500780c */ /* 0x040fe20003f06070 */
[----:B------:R-:W-:Y:S01]  /*0e70*/  HFMA2 R9, -RZ, RZ, 0, 0 ;  /* 0x00000000ff097431 */ /* 0x000fe200000001ff */
[----:B------:R-:W-:-:S04]  /*0e80*/  LOP3.LUT R18, R5, 0x3, RZ, 0xc0, !PT ;  /* 0x0000000305127812 */ /* 0x000fc800078ec0ff */
[----:B------:R-:W-:-:S07]  /*0e90*/  ISETP.NE.AND P1, PT, R18, RZ, PT ;  /* 0x000000ff1200720c */ /* 0x000fce0003f25270 */
[----:B------:R-:W-:Y:S06]  /*0ea0*/  @!P0 BRA `(.L_x_15) ;  /* 0x0000000000688947 */ /* 0x000fec0003800000 */
[----:B------:R-:W0:Y:S01]  /*0eb0*/  LDC.64 R6, c[0x0][0x398] ;  /* 0x0000e600ff067b82 */ /* 0x000e220000000a00 */
[----:B------:R-:W-:Y:S02]  /*0ec0*/  LOP3.LUT R9, R5, 0x7ffffffc, RZ, 0xc0, !PT ;  /* 0x7ffffffc05097812 */ /* 0x000fe400078ec0ff */
[----:B------:R-:W-:-:S07]  /*0ed0*/  MOV R8, RZ ;  /* 0x000000ff00087202 */ /* 0x000fce0000000f00 */
.L_x_16:
[C---:B-1----:R-:W-:Y:S01]  /*0ee0*/  IMAD R11, R8.reuse, UR8, R2 ;  /* 0x00000008080b7c24 */ /* 0x042fe2000f8e0202 */
[----:B------:R-:W-:-:S03]  /*0ef0*/  IADD3 R8, PT, PT, R8, 0x4, RZ ;  /* 0x0000000408087810 */ /* 0x000fc60007ffe0ff */
[C-C-:B------:R-:W-:Y:S01]  /*0f00*/  IMAD R10, R11.reuse, UR7, R0.reuse ;  /* 0x000000070b0a7c24 */ /* 0x140fe2000f8e0200 */
[----:B------:R-:W-:Y:S02]  /*0f10*/  IADD3 R13, PT, PT, R11, UR8, RZ ;  /* 0x000000080b0d7c10 */ /* 0x000fe4000fffe0ff */
[----:B------:R-:W-:Y:S01]  /*0f20*/  ISETP.NE.AND P0, PT, R8, R9, PT ;  /* 0x000000090800720c */ /* 0x000fe20003f05270 */
[----:B------:R-:W-:Y:S01]  /*0f30*/  IMAD R11, R10, UR7, R3 ;  /* 0x000000070a0b7c24 */ /* 0x000fe2000f8e0203 */
[C---:B------:R-:W-:Y:S01]  /*0f40*/  IADD3 R15, PT, PT, R13.reuse, UR8, RZ ;  /* 0x000000080d0f7c10 */ /* 0x040fe2000fffe0ff */
[----:B------:R-:W-:Y:S02]  /*0f50*/  IMAD R12, R13, UR7, R0 ;  /* 0x000000070d0c7c24 */ /* 0x000fe4000f8e0200 */
[----:B0-----:R-:W-:Y:S01]  /*0f60*/  IMAD.WIDE R10, R11, 0x4, R6 ;  /* 0x000000040b0a7825 */ /* 0x001fe200078e0206 */
[----:B------:R-:W-:-:S03]  /*0f70*/  IADD3 R17, PT, PT, R15, UR8, RZ ;  /* 0x000000080f117c10 */ /* 0x000fc6000fffe0ff */
[--C-:B------:R-:W-:Y:S01]  /*0f80*/  IMAD R14, R15, UR7, R0.reuse ;  /* 0x000000070f0e7c24 */ /* 0x100fe2000f8e0200 */
[----:B-----5:R1:W-:Y:S01]  /*0f90*/  STG.E desc[UR16][R10.64], R4 ;  /* 0x000000040a007986 */ /* 0x0203e2000c101910 */
[----:B------:R-:W-:Y:S02]  /*0fa0*/  IMAD R16, R17, UR7, R0 ;  /* 0x0000000711107c24 */ /* 0x000fe4000f8e0200 */
[--C-:B------:R-:W-:Y:S02]  /*0fb0*/  IMAD R13, R12, UR7, R3.reuse ;  /* 0x000000070c0d7c24 */ /* 0x100fe4000f8e0203 */
[--C-:B------:R-:W-:Y:S02]  /*0fc0*/  IMAD R15, R14, UR7, R3.reuse ;  /* 0x000000070e0f7c24 */ /* 0x100fe4000f8e0203 */
[----:B------:R-:W-:Y:S02]  /*0fd0*/  IMAD R17, R16, UR7, R3 ;  /* 0x0000000710117c24 */ /* 0x000fe4000f8e0203 */
[----:B------:R-:W-:-:S04]  /*0fe0*/  IMAD.WIDE R12, R13, 0x4, R6 ;  /* 0x000000040d0c7825 */ /* 0x000fc800078e0206 */
[--C-:B------:R-:W-:Y:S01]  /*0ff0*/  IMAD.WIDE R14, R15, 0x4, R6.reuse ;  /* 0x000000040f0e7825 */ /* 0x100fe200078e0206 */
[----:B------:R1:W-:Y:S03]  /*1000*/  STG.E desc[UR16][R12.64], R4 ;  /* 0x000000040c007986 */ /* 0x0003e6000c101910 */
[----:B------:R-:W-:Y:S01]  /*1010*/  IMAD.WIDE R16, R17, 0x4, R6 ;  /* 0x0000000411107825 */ /* 0x000fe200078e0206 */
[----:B------:R1:W-:Y:S04]  /*1020*/  STG.E desc[UR16][R14.64], R4 ;  /* 0x000000040e007986 */ /* 0x0003e8000c101910 */
[----:B------:R1:W-:Y:S01]  /*1030*/  STG.E desc[UR16][R16.64], R4 ;  /* 0x0000000410007986 */ /* 0x0003e2000c101910 */
[----:B------:R-:W-:Y:S05]  /*1040*/  @P0 BRA `(.L_x_16) ;  /* 0xfffffffc00a40947 */ /* 0x000fea000383ffff */
.L_x_15:
[----:B------:R-:W-:Y:S05]  /*1050*/  @!P1 EXIT ;  /* 0x000000000000994d */ /* 0x000fea0003800000 */
[----:B------:R-:W-:Y:S02]  /*1060*/  ISETP.NE.AND P0, PT, R18, 0x1, PT ;  /* 0x000000011200780c */ /* 0x000fe40003f05270 */
[----:B------:R-:W-:-:S04]  /*1070*/  LOP3.LUT R5, R5, 0x1, RZ, 0xc0, !PT ;  /* 0x0000000105057812 */ /* 0x000fc800078ec0ff */
[----:B------:R-:W-:-:S07]  /*1080*/  ISETP.NE.U32.AND P1, PT, R5, 0x1, PT ;  /* 0x000000010500780c */ /* 0x000fce0003f25070 */
[----:B------:R-:W-:Y:S06]  /*1090*/  @!P0 BRA `(.L_x_17) ;  /* 0x0000000000308947 */ /* 0x000fec0003800000 */
[----:B-1----:R-:W0:Y:S01]  /*10a0*/  LDC.64 R10, c[0x0][0x398] ;  /* 0x0000e600ff0a7b82 */ /* 0x002e220000000a00 */
[C---:B------:R-:W-:Y:S01]  /*10b0*/  IMAD R5, R9.reuse, UR8, R2 ;  /* 0x0000000809057c24 */ /* 0x040fe2000f8e0202 */
[----:B------:R-:W-:-:S03]  /*10c0*/  IADD3 R9, PT, PT, R9, 0x2, RZ ;  /* 0x0000000209097810 */ /* 0x000fc60007ffe0ff */
[C---:B------:R-:W-:Y:S01]  /*10d0*/  IMAD R6, R5.reuse, UR7, R0 ;  /* 0x0000000705067c24 */ /* 0x040fe2000f8e0200 */
[----:B------:R-:W-:-:S05]  /*10e0*/  IADD3 R7, PT, PT, R5, UR8, RZ ;  /* 0x0000000805077c10 */ /* 0x000fca000fffe0ff */
[----:B------:R-:W-:Y:S02]  /*10f0*/  IMAD R8, R7, UR7, R0 ;  /* 0x0000000707087c24 */ /* 0x000fe4000f8e0200 */
[--C-:B------:R-:W-:Y:S02]  /*1100*/  IMAD R7, R6, UR7, R3.reuse ;  /* 0x0000000706077c24 */ /* 0x100fe4000f8e0203 */
[----:B------:R-:W-:Y:S02]  /*1110*/  IMAD R5, R8, UR7, R3 ;  /* 0x0000000708057c24 */ /* 0x000fe4000f8e0203 */
[----:B0-----:R-:W-:-:S04]  /*1120*/  IMAD.WIDE R6, R7, 0x4, R10 ;  /* 0x0000000407067825 */ /* 0x001fc800078e020a */
[----:B------:R-:W-:Y:S01]  /*1130*/  IMAD.WIDE R10, R5, 0x4, R10 ;  /* 0x00000004050a7825 */ /* 0x000fe200078e020a */
[----:B-----5:R0:W-:Y:S04]  /*1140*/  STG.E desc[UR16][R6.64], R4 ;  /* 0x0000000406007986 */ /* 0x0201e8000c101910 */
[----:B------:R0:W-:Y:S02]  /*1150*/  STG.E desc[UR16][R10.64], R4 ;  /* 0x000000040a007986 */ /* 0x0001e4000c101910 */
.L_x_17:
[----:B------:R-:W-:Y:S05]  /*1160*/  @P1 EXIT ;  /* 0x000000000000194d */ /* 0x000fea0003800000 */
[----:B0-----:R-:W0:Y:S01]  /*1170*/  LDC.64 R6, c[0x0][0x398] ;  /* 0x0000e600ff067b82 */ /* 0x001e220000000a00 */
[----:B------:R-:W-:-:S04]  /*1180*/  IMAD R9, R9, UR8, R2 ;  /* 0x0000000809097c24 */ /* 0x000fc8000f8e0202 */
[----:B------:R-:W-:-:S04]  /*1190*/  IMAD R0, R9, UR7, R0 ;  /* 0x0000000709007c24 */ /* 0x000fc8000f8e0200 */
[----:B------:R-:W-:-:S04]  /*11a0*/  IMAD R3, R0, UR7, R3 ;  /* 0x0000000700037c24 */ /* 0x000fc8000f8e0203 */
[----:B0-----:R-:W-:-:S05]  /*11b0*/  IMAD.WIDE R2, R3, 0x4, R6 ;  /* 0x0000000403027825 */ /* 0x001fca00078e0206 */
[----:B-----5:R-:W-:Y:S01]  /*11c0*/  STG.E desc[UR16][R2.64], R4 ;  /* 0x0000000402007986 */ /* 0x020fe2000c101910 */
[----:B------:R-:W-:Y:S05]  /*11d0*/  EXIT ;  /* 0x000000000000794d */ /* 0x000fea0003800000 */
.L_x_5:
[C---:B------:R-:W-:Y:S02]  /*11e0*/  ISETP.GE.U32.AND P0, PT, R5.reuse, 0x4, PT ;  /* 0x000000040500780c */ /* 0x040fe40003f06070 */
[----:B------:R-:W-:Y:S02]  /*11f0*/  LOP3.LUT R18, R5, 0x3, RZ, 0xc0, !PT ;  /* 0x0000000305127812 */ /* 0x000fe400078ec0ff */
[----:B------:R-:W-:Y:S02]  /*1200*/  MOV R9, RZ ;  /* 0x000000ff00097202 */ /* 0x000fe40000000f00 */
[----:B------:R-:W-:-:S07]  /*1210*/  ISETP.NE.AND P1, PT, R18, RZ, PT ;  /* 0x000000ff1200720c */ /* 0x000fce0003f25270 */
[----:B------:R-:W-:Y:S06]  /*1220*/  @!P0 BRA `(.L_x_18) ;  /* 0x0000000000688947 */ /* 0x000fec0003800000 */
[----:B------:R-:W0:Y:S01]  /*1230*/  LDC.64 R6, c[0x0][0x398] ;  /* 0x0000e600ff067b82 */ /* 0x000e220000000a00 */
[----:B------:R-:W-:Y:S01]  /*1240*/  HFMA2 R8, -RZ, RZ, 0, 0 ;  /* 0x00000000ff087431 */ /* 0x000fe200000001ff */
[----:B------:R-:W-:-:S07]  /*1250*/  LOP3.LUT R9, R5, 0x7ffffffc, RZ, 0xc0, !PT ;  /* 0x7ffffffc05097812 */ /* 0x000fce00078ec0ff */
.L_x_19:
        /* <DEDUP_REMOVED lines=23> */
.L_x_18:
        /* <DEDUP_REMOVED lines=17> */
.L_x_20:
        /* <DEDUP_REMOVED lines=8> */
.L_x_4:
        /* <DEDUP_REMOVED lines=8> */
.L_x_22:
        /* <DEDUP_REMOVED lines=23> */
.L_x_21:
        /* <DEDUP_REMOVED lines=17> */
.L_x_23:
        /* <DEDUP_REMOVED lines=8> */
.L_x_24:
        /* <DEDUP_REMOVED lines=10> */
.L_x_26:


//--------------------- .nv.shared._Z13matmul_kernelPfS_S_iiii --------------------------
	.section	.nv.shared._Z13matmul_kernelPfS_S_iiii,"aw",@nobits
	.sectionflags	@""
	.align	4
.nv.shared._Z13matmul_kernelPfS_S_iiii:
	.zero		1536


//--------------------- .nv.shared.reserved.0     --------------------------
	.section	.nv.shared.reserved.0,"aw",@nobits
	.weak		__nv_reservedSMEM_offset_0_alias
	.size		__nv_reservedSMEM_offset_0_alias, 0, 64
	.other		__nv_reservedSMEM_offset_0_alias,@"STO_CUDA_RESERVED_SHARED STV_DEFAULT"
__nv_reservedSMEM_offset_0_alias:
	.zero		0
	.zero		64


//--------------------- .nv.constant0._Z13matmul_kernelPfS_S_iiii --------------------------
	.section	.nv.constant0._Z13matmul_kernelPfS_S_iiii,"a",@progbits
	.sectionflags	@""
	.align	4
.nv.constant0._Z13matmul_kernelPfS_S_iiii:
	.zero		936


//--------------------- .nv.constant0._Z11conv_kernelPfS_S_S_iiiiiiiiii --------------------------
	.section	.nv.constant0._Z11conv_kernelPfS_S_S_iiiiiiiiii,"a",@progbits
	.sectionflags	@""
	.align	4
.nv.constant0._Z11conv_kernelPfS_S_S_iiiiiiiiii:
	.zero		968


//--------------------- SYMBOLS --------------------------

	.type		.nv.reservedSmem.offset0,@object
	.size		.nv.reservedSmem.offset0,0x4
	.type		.nv.reservedSmem.cap,@object
	.size		.nv.reservedSmem.cap,0x4
